def matmul_kernel(
    a_ptr,
    b_ptr,
    c_ptr,
    M,
    N,
    K,
    stride_am,
    stride_ak,
    stride_bk,
    stride_bn,
    stride_cm,
    stride_cn,
    BLOCK_M: tl.constexpr,
    BLOCK_N: tl.constexpr,
    BLOCK_K: tl.constexpr,
    GROUP_M: tl.constexpr,
):
    pid = tl.program_id(axis=0)
    num_pid_m = tl.cdiv(M, BLOCK_M)
    num_pid_n = tl.cdiv(N, BLOCK_N)
    num_pid_in_group = GROUP_M * num_pid_n
    group_id = pid // num_pid_in_group
    first_pid_m = group_id * GROUP_M
    group_size_m = min(num_pid_m - first_pid_m, GROUP_M)
    pid_m = first_pid_m + ((pid % num_pid_in_group) % group_size_m)
    pid_n = (pid % num_pid_in_group) // group_size_m

    offs_am = (pid_m * BLOCK_M + tl.arange(0, BLOCK_M)) % M
    offs_bn = (pid_n * BLOCK_N + tl.arange(0, BLOCK_N)) % N
    offs_k = tl.arange(0, BLOCK_K)
    a_ptrs = a_ptr + offs_am[:, None] * stride_am + offs_k[None, :] * stride_ak
    b_ptrs = b_ptr + offs_k[:, None] * stride_bk + offs_bn[None, :] * stride_bn

    acc = tl.zeros((BLOCK_M, BLOCK_N), dtype=tl.float32)
    for kk in range(0, tl.cdiv(K, BLOCK_K)):
        a = tl.load(a_ptrs, mask=offs_k[None, :] < K - kk * BLOCK_K, other=0.0)
        b = tl.load(b_ptrs, mask=offs_k[:, None] < K - kk * BLOCK_K, other=0.0)
        acc = tl.dot(a, b, acc)
        a_ptrs += BLOCK_K * stride_ak
        b_ptrs += BLOCK_K * stride_bk

    c = acc.to(c_ptr.dtype.element_ty)
    offs_cm = pid_m * BLOCK_M + tl.arange(0, BLOCK_M)
    offs_cn = pid_n * BLOCK_N + tl.arange(0, BLOCK_N)
    c_ptrs = c_ptr + offs_cm[:, None] * stride_cm + offs_cn[None, :] * stride_cn
    mask = (offs_cm[:, None] < M) & (offs_cn[None, :] < N)
    tl.store(c_ptrs, c, mask=mask)

# config = {"BLOCK_K": 64, "BLOCK_M": 128, "BLOCK_N": 128, "GROUP_M": 8, "arch": "sm_80", "dtype": "bf16", "num_ctas": 1, "num_stages": 3, "num_warps": 16}
# arch = sm_80


// ===== COMPILED SASS (sm_80) =====

	.target	sm_80

	.elftype	@"ET_EXEC"


//--------------------- .note.nv.tkinfo           --------------------------
	.section	.note.nv.tkinfo,"",@"SHT_NOTE"
	.sectionflags	@"SHF_NOTE_NV_TKINFO"
	.tkinfo
        /*0018*/ 	.word	0x00000002
        /*0030*/ 	.string	""
        /*0030*/ 	.string	"ptxas"
        /*0030*/ 	.string	"Cuda compilation tools, release 13.0, V13.0.88"
        /*0030*/ 	.string	"Build cuda_13.0.r13.0/compiler.36424714_0"
        /*0030*/ 	.string	"-v  -suppress-debug-info  -lineinfo  -arch sm_80 "



//--------------------- .note.nv.cuinfo           --------------------------
	.section	.note.nv.cuinfo,"",@"SHT_NOTE"
	.sectionflags	@"SHF_NOTE_NV_CUINFO"
        /*0018*/ 	.short	0x0002
        /*001a*/ 	.short	0x0050
        /*001c*/ 	.short	0x0082
	.zero		2


//--------------------- .nv.info                  --------------------------
	.section	.nv.info,"",@"SHT_CUDA_INFO"
	.align	4


	//----- nvinfo : EIATTR_REGCOUNT
	.align		4
        /*0000*/ 	.byte	0x04, 0x2f
        /*0002*/ 	.short	(.L_1 - .L_0)
	.align		4
.L_0:
        /*0004*/ 	.word	index@(matmul_kernel)
        /*0008*/ 	.word	0x00000080


	//----- nvinfo : EIATTR_FRAME_SIZE
	.align		4
.L_1:
        /*000c*/ 	.byte	0x04, 0x11
        /*000e*/ 	.short	(.L_3 - .L_2)
	.align		4
.L_2:
        /*0010*/ 	.word	index@(matmul_kernel)
        /*0014*/ 	.word	0x00000000


	//----- nvinfo : EIATTR_MIN_STACK_SIZE
	.align		4
.L_3:
        /*0018*/ 	.byte	0x04, 0x12
        /*001a*/ 	.short	(.L_5 - .L_4)
	.align		4
.L_4:
        /*001c*/ 	.word	index@(matmul_kernel)
        /*0020*/ 	.word	0x00000000
.L_5:


//--------------------- .nv.info.matmul_kernel    --------------------------
	.section	.nv.info.matmul_kernel,"",@"SHT_CUDA_INFO"
	.sectionflags	@""
	.align	4


	//----- nvinfo : EIATTR_CUDA_API_VERSION
	.align		4
        /*0000*/ 	.byte	0x04, 0x37
        /*0002*/ 	.short	(.L_7 - .L_6)
.L_6:
        /*0004*/ 	.word	0x00000082


	//----- nvinfo : EIATTR_SW2861232_WAR
	.align		4
.L_7:
        /*0008*/ 	.byte	0x01, 0x35
	.zero		2


	//----- nvinfo : EIATTR_PARAM_CBANK
	.align		4
        /*000c*/ 	.byte	0x04, 0x0a
        /*000e*/ 	.short	(.L_9 - .L_8)
	.align		4
.L_8:
        /*0010*/ 	.word	index@(.nv.constant0.matmul_kernel)
        /*0014*/ 	.short	0x0160
        /*0016*/ 	.short	0x0050


	//----- nvinfo : EIATTR_CBANK_PARAM_SIZE
	.align		4
.L_9:
        /*0018*/ 	.byte	0x03, 0x19
        /*001a*/ 	.short	0x0050


	//----- nvinfo : EIATTR_KPARAM_INFO
	.align		4
        /*001c*/ 	.byte	0x04, 0x17
        /*001e*/ 	.short	(.L_11 - .L_10)
.L_10:
        /*0020*/ 	.word	0x00000000
        /*0024*/ 	.short	0x000d
        /*0026*/ 	.short	0x0048
        /*0028*/ 	.byte	0x00, 0xf4, 0x21, 0x00


	//----- nvinfo : EIATTR_KPARAM_INFO
	.align		4
.L_11:
        /*002c*/ 	.byte	0x04, 0x17
        /*002e*/ 	.short	(.L_13 - .L_12)
.L_12:
        /*0030*/ 	.word	0x00000000
        /*0034*/ 	.short	0x000c
        /*0036*/ 	.short	0x0040
        /*0038*/ 	.byte	0x00, 0xf4, 0x21, 0x00


	//----- nvinfo : EIATTR_KPARAM_INFO
	.align		4
.L_13:
        /*003c*/ 	.byte	0x04, 0x17
        /*003e*/ 	.short	(.L_15 - .L_14)
.L_14:
        /*0040*/ 	.word	0x00000000
        /*0044*/ 	.short	0x000b
        /*0046*/ 	.short	0x0038
        /*0048*/ 	.byte	0x00, 0xf0, 0x11, 0x00


	//----- nvinfo : EIATTR_KPARAM_INFO
	.align		4
.L_15:
        /*004c*/ 	.byte	0x04, 0x17
        /*004e*/ 	.short	(.L_17 - .L_16)
.L_16:
        /*0050*/ 	.word	0x00000000
        /*0054*/ 	.short	0x000a
        /*0056*/ 	.short	0x0034
        /*0058*/ 	.byte	0x00, 0xf0, 0x11, 0x00


	//----- nvinfo : EIATTR_KPARAM_INFO
	.align		4
.L_17:
        /*005c*/ 	.byte	0x04, 0x17
        /*005e*/ 	.short	(.L_19 - .L_18)
.L_18:
        /*0060*/ 	.word	0x00000000
        /*0064*/ 	.short	0x0009
        /*0066*/ 	.short	0x0030
        /*0068*/ 	.byte	0x00, 0xf0, 0x11, 0x00


	//----- nvinfo : EIATTR_KPARAM_INFO
	.align		4
.L_19:
        /*006c*/ 	.byte	0x04, 0x17
        /*006e*/ 	.short	(.L_21 - .L_20)
.L_20:
        /*0070*/ 	.word	0x00000000
        /*0074*/ 	.short	0x0008
        /*0076*/ 	.short	0x002c
        /*0078*/ 	.byte	0x00, 0xf0, 0x11, 0x00


	//----- nvinfo : EIATTR_KPARAM_INFO
	.align		4
.L_21:
        /*007c*/ 	.byte	0x04, 0x17
        /*007e*/ 	.short	(.L_23 - .L_22)
.L_22:
        /*0080*/ 	.word	0x00000000
        /*0084*/ 	.short	0x0007
        /*0086*/ 	.short	0x0028
        /*0088*/ 	.byte	0x00, 0xf0, 0x11, 0x00


	//----- nvinfo : EIATTR_KPARAM_INFO
	.align		4
.L_23:
        /*008c*/ 	.byte	0x04, 0x17
        /*008e*/ 	.short	(.L_25 - .L_24)
.L_24:
        /*0090*/ 	.word	0x00000000
        /*0094*/ 	.short	0x0006
        /*0096*/ 	.short	0x0024
        /*0098*/ 	.byte	0x00, 0xf0, 0x11, 0x00


	//----- nvinfo : EIATTR_KPARAM_INFO
	.align		4
.L_25:
        /*009c*/ 	.byte	0x04, 0x17
        /*009e*/ 	.short	(.L_27 - .L_26)
.L_26:
        /*00a0*/ 	.word	0x00000000
        /*00a4*/ 	.short	0x0005
        /*00a6*/ 	.short	0x0020
        /*00a8*/ 	.byte	0x00, 0xf0, 0x11, 0x00


	//----- nvinfo : EIATTR_KPARAM_INFO
	.align		4
.L_27:
        /*00ac*/ 	.byte	0x04, 0x17
        /*00ae*/ 	.short	(.L_29 - .L_28)
.L_28:
        /*00b0*/ 	.word	0x00000000
        /*00b4*/ 	.short	0x0004
        /*00b6*/ 	.short	0x001c
        /*00b8*/ 	.byte	0x00, 0xf0, 0x11, 0x00


	//----- nvinfo : EIATTR_KPARAM_INFO
	.align		4
.L_29:
        /*00bc*/ 	.byte	0x04, 0x17
        /*00be*/ 	.short	(.L_31 - .L_30)
.L_30:
        /*00c0*/ 	.word	0x00000000
        /*00c4*/ 	.short	0x0003
        /*00c6*/ 	.short	0x0018
        /*00c8*/ 	.byte	0x00, 0xf0, 0x11, 0x00


	//----- nvinfo : EIATTR_KPARAM_INFO
	.align		4
.L_31:
        /*00cc*/ 	.byte	0x04, 0x17
        /*00ce*/ 	.short	(.L_33 - .L_32)
.L_32:
        /*00d0*/ 	.word	0x00000000
        /*00d4*/ 	.short	0x0002
        /*00d6*/ 	.short	0x0010
        /*00d8*/ 	.byte	0x00, 0xf4, 0x21, 0x00


	//----- nvinfo : EIATTR_KPARAM_INFO
	.align		4
.L_33:
        /*00dc*/ 	.byte	0x04, 0x17
        /*00de*/ 	.short	(.L_35 - .L_34)
.L_34:
        /*00e0*/ 	.word	0x00000000
        /*00e4*/ 	.short	0x0001
        /*00e6*/ 	.short	0x0008
        /*00e8*/ 	.byte	0x00, 0xf4, 0x21, 0x00


	//----- nvinfo : EIATTR_KPARAM_INFO
	.align		4
.L_35:
        /*00ec*/ 	.byte	0x04, 0x17
        /*00ee*/ 	.short	(.L_37 - .L_36)
.L_36:
        /*00f0*/ 	.word	0x00000000
        /*00f4*/ 	.short	0x0000
        /*00f6*/ 	.short	0x0000
        /*00f8*/ 	.byte	0x00, 0xf4, 0x21, 0x00


	//----- nvinfo : EIATTR_MAXREG_COUNT
	.align		4
.L_37:
        /*00fc*/ 	.byte	0x03, 0x1b
        /*00fe*/ 	.short	0x0080


	//----- nvinfo : EIATTR_NUM_BARRIERS
	.align		4
        /*0100*/ 	.byte	0x02, 0x4c
        /*0102*/ 	.byte	0x01
	.zero		1


	//----- nvinfo : EIATTR_MERCURY_ISA_VERSION
	.align		4
        /*0104*/ 	.byte	0x03, 0x5f
        /*0106*/ 	.short	0x0000


	//----- nvinfo : EIATTR_EXIT_INSTR_OFFSETS
	.align		4
        /*0108*/ 	.byte	0x04, 0x1c
        /*010a*/ 	.short	(.L_39 - .L_38)


	//   ....[0]....
.L_38:
        /*010c*/ 	.word	0x00003e10


	//   ....[1]....
        /*0110*/ 	.word	0x00003e40


	//----- nvinfo : EIATTR_REQNTID
	.align		4
.L_39:
        /*0114*/ 	.byte	0x04, 0x10
        /*0116*/ 	.short	(.L_41 - .L_40)
.L_40:
        /*0118*/ 	.word	0x00000200
        /*011c*/ 	.word	0x00000001
        /*0120*/ 	.word	0x00000001
.L_41:


//--------------------- .nv.callgraph             --------------------------
	.section	.nv.callgraph,"",@"SHT_CUDA_CALLGRAPH"
	.align	4
	.sectionentsize	8
	.align		4
        /*0000*/ 	.word	0x00000000
	.align		4
        /*0004*/ 	.word	0xffffffff
	.align		4
        /*0008*/ 	.word	0x00000000
	.align		4
        /*000c*/ 	.word	0xfffffffe
	.align		4
        /*0010*/ 	.word	0x00000000
	.align		4
        /*0014*/ 	.word	0xfffffffd
	.align		4
        /*0018*/ 	.word	0x00000000
	.align		4
        /*001c*/ 	.word	0xfffffffc


//--------------------- .nv.rel.action            --------------------------
	.section	.nv.rel.action,"",@"SHT_CUDA_RELOCINFO"
	.align	8
	.sectionentsize	8
        /*0000*/ 	.byte	0x73, 0x00, 0x00, 0x00, 0x00, 0x00, 0x00, 0x00, 0x00, 0x00, 0x00, 0x11, 0x25, 0x00, 0x05, 0x36


//--------------------- .nv.constant0.matmul_kernel --------------------------
	.section	.nv.constant0.matmul_kernel,"a",@progbits
	.sectionflags	@""
	.align	4
.nv.constant0.matmul_kernel:
	.zero		432


//--------------------- .text.matmul_kernel       --------------------------
	.section	.text.matmul_kernel,"ax",@progbits
	.sectioninfo	@"SHI_REGISTERS=128"
	.align	128
        .global         matmul_kernel
        .type           matmul_kernel,@function
        .size           matmul_kernel,(.L_x_4 - matmul_kernel)
        .other          matmul_kernel,@"STO_CUDA_ENTRY STV_DEFAULT"
matmul_kernel:
.text.matmul_kernel:
[----:B------:R-:W-:Y:S02]  /*0000*/  IMAD.MOV.U32 R1, RZ, RZ, c[0x0][0x28] ;  /* 0x00000a00ff017624 */ /* 0x000fe400078e00ff */
[----:B------:R-:W-:Y:S01]  /*0010*/  IMAD.MOV.U32 R6, RZ, RZ, 0x7f ;  /* 0x0000007fff067424 */ /* 0x000fe200078e00ff */
[----:B------:R-:W0:Y:S01]  /*0020*/  S2R R5, SR_CTAID.X ;  /* 0x0000000000057919 */ /* 0x000e220000002500 */
[----:B------:R-:W-:Y:S01]  /*0030*/  ULDC.64 UR6, c[0x0][0x118] ;  /* 0x0000460000067ab9 */ /* 0x000fe20000000a00 */
[----:B------:R-:W-:Y:S01]  /*0040*/  CS2R R60, SRZ ;  /* 0x00000000003c7805 */ /* 0x000fe2000001ff00 */
[----:B------:R-:W-:Y:S01]  /*0050*/  CS2R R24, SRZ ;  /* 0x0000000000187805 */ /* 0x000fe2000001ff00 */
[----:B------:R-:W-:Y:S01]  /*0060*/  IADD3 R0, R6, c[0x0][0x17c], RZ ;  /* 0x00005f0006007a10 */ /* 0x000fe20007ffe0ff */
[----:B------:R-:W1:Y:S01]  /*0070*/  S2R R42, SR_TID.X ;  /* 0x00000000002a7919 */ /* 0x000e620000002100 */
[----:B------:R-:W-:Y:S01]  /*0080*/  CS2R R62, SRZ ;  /* 0x00000000003e7805 */ /* 0x000fe2000001ff00 */
[----:B------:R-:W-:Y:S01]  /*0090*/  CS2R R26, SRZ ;  /* 0x00000000001a7805 */ /* 0x000fe2000001ff00 */
[----:B------:R-:W-:Y:S01]  /*00a0*/  SHF.R.S32.HI R3, RZ, 0x1f, R0 ;  /* 0x0000001fff037819 */ /* 0x000fe20000011400 */
[----:B------:R-:W-:-:S03]  /*00b0*/  CS2R R12, SRZ ;  /* 0x00000000000c7805 */ /* 0x000fc6000001ff00 */
[----:B------:R-:W-:-:S04]  /*00c0*/  LEA.HI R3, R3, R0, RZ, 0x7 ;  /* 0x0000000003037211 */ /* 0x000fc800078f38ff */
[----:B------:R-:W-:-:S05]  /*00d0*/  SHF.R.S32.HI R3, RZ, 0x7, R3 ;  /* 0x00000007ff037819 */ /* 0x000fca0000011403 */
[----:B------:R-:W-:Y:S01]  /*00e0*/  IMAD.SHL.U32 R4, R3, 0x8, RZ ;  /* 0x0000000803047824 */ /* 0x000fe200078e00ff */
[----:B0-----:R-:W-:-:S04]  /*00f0*/  IABS R10, R5 ;  /* 0x00000005000a7213 */ /* 0x001fc80000000000 */
[-C--:B------:R-:W-:Y:S02]  /*0100*/  IABS R7, R4.reuse ;  /* 0x0000000400077213 */ /* 0x080fe40000000000 */
[----:B------:R-:W-:Y:S02]  /*0110*/  IABS R11, R4 ;  /* 0x00000004000b7213 */ /* 0x000fe40000000000 */
[----:B------:R-:W0:Y:S01]  /*0120*/  I2F.RP R0, R7 ;  /* 0x0000000700007306 */ /* 0x000e220000209400 */
[----:B-1----:R-:W-:Y:S02]  /*0130*/  LOP3.LUT R105, R42, 0x7f, RZ, 0xc0, !PT ;  /* 0x0000007f2a697812 */ /* 0x002fe400078ec0ff */
[----:B------:R-:W-:-:S04]  /*0140*/  SHF.R.U32.HI R100, RZ, 0x7, R42 ;  /* 0x00000007ff647819 */ /* 0x000fc8000001162a */
[----:B------:R-:W-:Y:S01]  /*0150*/  SGXT.U32 R100, R100, 0x2 ;  /* 0x000000026464781a */ /* 0x000fe20000000000 */
[----:B0-----:R-:W0:Y:S02]  /*0160*/  MUFU.RCP R0, R0 ;  /* 0x0000000000007308 */ /* 0x001e240000001000 */
[----:B0-----:R-:W-:Y:S01]  /*0170*/  IADD3 R2, R0, 0xffffffe, RZ ;  /* 0x0ffffffe00027810 */ /* 0x001fe20007ffe0ff */
[----:B------:R-:W-:-:S05]  /*0180*/  IMAD.MOV R0, RZ, RZ, -R11 ;  /* 0x000000ffff007224 */ /* 0x000fca00078e0a0b */
[----:B------:R0:W1:Y:S02]  /*0190*/  F2I.FTZ.U32.TRUNC.NTZ R3, R2 ;  /* 0x0000000200037305 */ /* 0x000064000021f000 */
[----:B0-----:R-:W-:Y:S02]  /*01a0*/  IMAD.MOV.U32 R2, RZ, RZ, RZ ;  /* 0x000000ffff027224 */ /* 0x001fe400078e00ff */
[----:B-1----:R-:W-:-:S04]  /*01b0*/  IMAD.MOV R8, RZ, RZ, -R3 ;  /* 0x000000ffff087224 */ /* 0x002fc800078e0a03 */
[----:B------:R-:W-:Y:S02]  /*01c0*/  IMAD R9, R8, R7, RZ ;  /* 0x0000000708097224 */ /* 0x000fe400078e02ff */
[----:B------:R-:W-:Y:S02]  /*01d0*/  IMAD.MOV.U32 R8, RZ, RZ, R10 ;  /* 0x000000ffff087224 */ /* 0x000fe400078e000a */
[----:B------:R-:W-:-:S06]  /*01e0*/  IMAD.HI.U32 R3, R3, R9, R2 ;  /* 0x0000000903037227 */ /* 0x000fcc00078e0002 */
[----:B------:R-:W-:-:S04]  /*01f0*/  IMAD.HI.U32 R3, R3, R8, RZ ;  /* 0x0000000803037227 */ /* 0x000fc800078e00ff */
[----:B------:R-:W-:-:S05]  /*0200*/  IMAD R0, R3, R0, R8 ;  /* 0x0000000003007224 */ /* 0x000fca00078e0208 */
[----:B------:R-:W-:-:S13]  /*0210*/  ISETP.GT.U32.AND P1, PT, R7, R0, PT ;  /* 0x000000000700720c */ /* 0x000fda0003f24070 */
[----:B------:R-:W-:Y:S01]  /*0220*/  @!P1 IMAD.IADD R0, R0, 0x1, -R7 ;  /* 0x0000000100009824 */ /* 0x000fe200078e0a07 */
[----:B------:R-:W-:Y:S02]  /*0230*/  @!P1 IADD3 R3, R3, 0x1, RZ ;  /* 0x0000000103039810 */ /* 0x000fe40007ffe0ff */
[----:B------:R-:W-:Y:S02]  /*0240*/  ISETP.NE.AND P1, PT, R4, RZ, PT ;  /* 0x000000ff0400720c */ /* 0x000fe40003f25270 */
[----:B------:R-:W-:Y:S02]  /*0250*/  ISETP.GE.U32.AND P0, PT, R0, R7, PT ;  /* 0x000000070000720c */ /* 0x000fe40003f06070 */
[----:B------:R-:W-:-:S04]  /*0260*/  LOP3.LUT R0, R5, R4, RZ, 0x3c, !PT ;  /* 0x0000000405007212 */ /* 0x000fc800078e3cff */
[----:B------:R-:W-:Y:S02]  /*0270*/  ISETP.GE.AND P2, PT, R0, RZ, PT ;  /* 0x000000ff0000720c */ /* 0x000fe40003f46270 */
[----:B------:R-:W-:-:S05]  /*0280*/  IADD3 R0, R6, c[0x0][0x178], RZ ;  /* 0x00005e0006007a10 */ /* 0x000fca0007ffe0ff */
[----:B------:R-:W-:-:S05]  /*0290*/  @P0 IADD3 R3, R3, 0x1, RZ ;  /* 0x0000000103030810 */ /* 0x000fca0007ffe0ff */
[----:B------:R-:W-:Y:S01]  /*02a0*/  IMAD.MOV.U32 R2, RZ, RZ, R3 ;  /* 0x000000ffff027224 */ /* 0x000fe200078e0003 */
[----:B------:R-:W-:-:S03]  /*02b0*/  SHF.R.S32.HI R3, RZ, 0x1f, R0 ;  /* 0x0000001fff037819 */ /* 0x000fc60000011400 */
[----:B------:R-:W-:Y:S01]  /*02c0*/  @!P2 IMAD.MOV R2, RZ, RZ, -R2 ;  /* 0x000000ffff02a224 */ /* 0x000fe200078e0a02 */
[----:B------:R-:W-:Y:S02]  /*02d0*/  @!P1 LOP3.LUT R2, RZ, R4, RZ, 0x33, !PT ;  /* 0x00000004ff029212 */ /* 0x000fe400078e33ff */
[----:B------:R-:W-:-:S03]  /*02e0*/  LEA.HI R3, R3, R0, RZ, 0x7 ;  /* 0x0000000003037211 */ /* 0x000fc600078f38ff */
[----:B------:R-:W-:Y:S02]  /*02f0*/  IMAD.SHL.U32 R6, R2, 0x8, RZ ;  /* 0x0000000802067824 */ /* 0x000fe400078e00ff */
[----:B------:R-:W-:-:S03]  /*0300*/  IMAD.MOV R2, RZ, RZ, -R2 ;  /* 0x000000ffff027224 */ /* 0x000fc600078e0a02 */
[----:B------:R-:W-:Y:S01]  /*0310*/  LEA.HI.SX32 R3, R3, -R6, 0x19 ;  /* 0x8000000603037211 */ /* 0x000fe200078fcaff */
[----:B------:R-:W-:-:S03]  /*0320*/  IMAD R4, R4, R2, R5 ;  /* 0x0000000204047224 */ /* 0x000fc600078e0205 */
[----:B------:R-:W-:Y:S02]  /*0330*/  IMNMX R11, R3, 0x8, PT ;  /* 0x00000008030b7817 */ /* 0x000fe40003800200 */
[----:B------:R-:W-:Y:S02]  /*0340*/  IABS R9, R4 ;  /* 0x0000000400097213 */ /* 0x000fe40000000000 */
[----:B------:R-:W-:-:S04]  /*0350*/  IABS R7, R11 ;  /* 0x0000000b00077213 */ /* 0x000fc80000000000 */
[----:B------:R-:W0:Y:S08]  /*0360*/  I2F.RP R0, R7 ;  /* 0x0000000700007306 */ /* 0x000e300000209400 */
[----:B0-----:R-:W0:Y:S02]  /*0370*/  MUFU.RCP R0, R0 ;  /* 0x0000000000007308 */ /* 0x001e240000001000 */
[----:B0-----:R-:W-:-:S06]  /*0380*/  IADD3 R3, R0, 0xffffffe, RZ ;  /* 0x0ffffffe00037810 */ /* 0x001fcc0007ffe0ff */
[----:B------:R-:W0:Y:S02]  /*0390*/  F2I.FTZ.U32.TRUNC.NTZ R3, R3 ;  /* 0x0000000300037305 */ /* 0x000e24000021f000 */
[----:B0-----:R-:W-:-:S04]  /*03a0*/  IMAD.MOV R8, RZ, RZ, -R3 ;  /* 0x000000ffff087224 */ /* 0x001fc800078e0a03 */
[----:B------:R-:W-:Y:S01]  /*03b0*/  IMAD.MOV.U32 R2, RZ, RZ, R8 ;  /* 0x000000ffff027224 */ /* 0x000fe200078e0008 */
[----:B------:R-:W-:-:S03]  /*03c0*/  IABS R8, R11 ;  /* 0x0000000b00087213 */ /* 0x000fc60000000000 */
[----:B------:R-:W-:Y:S02]  /*03d0*/  IMAD R5, R2, R7, RZ ;  /* 0x0000000702057224 */ /* 0x000fe400078e02ff */
[----:B------:R-:W-:Y:S02]  /*03e0*/  IMAD.MOV.U32 R2, RZ, RZ, RZ ;  /* 0x000000ffff027224 */ /* 0x000fe400078e00ff */
[----:B------:R-:W-:Y:S02]  /*03f0*/  IMAD.MOV R0, RZ, RZ, -R8 ;  /* 0x000000ffff007224 */ /* 0x000fe400078e0a08 */
[----:B------:R-:W-:-:S04]  /*0400*/  IMAD.HI.U32 R2, R3, R5, R2 ;  /* 0x0000000503027227 */ /* 0x000fc800078e0002 */
[----:B------:R-:W-:Y:S02]  /*0410*/  IMAD.MOV.U32 R5, RZ, RZ, c[0x0][0x180] ;  /* 0x00006000ff057624 */ /* 0x000fe400078e00ff */
[----:B------:R-:W-:-:S03]  /*0420*/  IMAD.HI.U32 R2, R2, R9, RZ ;  /* 0x0000000902027227 */ /* 0x000fc600078e00ff */
[----:B------:R-:W-:Y:S01]  /*0430*/  IADD3 R5, R5, 0x3f, RZ ;  /* 0x0000003f05057810 */ /* 0x000fe20007ffe0ff */
[----:B------:R-:W-:Y:S02]  /*0440*/  IMAD R0, R2, R0, R9 ;  /* 0x0000000002007224 */ /* 0x000fe400078e0209 */
[----:B------:R-:W-:-:S03]  /*0450*/  CS2R R8, SRZ ;  /* 0x0000000000087805 */ /* 0x000fc6000001ff00 */
[----:B------:R-:W-:-:S13]  /*0460*/  ISETP.GT.U32.AND P1, PT, R7, R0, PT ;  /* 0x000000000700720c */ /* 0x000fda0003f24070 */
[----:B------:R-:W-:Y:S01]  /*0470*/  @!P1 IMAD.IADD R0, R0, 0x1, -R7 ;  /* 0x0000000100009824 */ /* 0x000fe200078e0a07 */
[----:B------:R-:W-:Y:S02]  /*0480*/  @!P1 IADD3 R2, R2, 0x1, RZ ;  /* 0x0000000102029810 */ /* 0x000fe40007ffe0ff */
[----:B------:R-:W-:Y:S02]  /*0490*/  ISETP.NE.AND P1, PT, R11, RZ, PT ;  /* 0x000000ff0b00720c */ /* 0x000fe40003f25270 */
[----:B------:R-:W-:Y:S02]  /*04a0*/  ISETP.GE.U32.AND P0, PT, R0, R7, PT ;  /* 0x000000070000720c */ /* 0x000fe40003f06070 */
[----:B------:R-:W-:-:S04]  /*04b0*/  LOP3.LUT R0, R4, R11, RZ, 0x3c, !PT ;  /* 0x0000000b04007212 */ /* 0x000fc800078e3cff */
[----:B------:R-:W-:-:S07]  /*04c0*/  ISETP.GE.AND P2, PT, R0, RZ, PT ;  /* 0x000000ff0000720c */ /* 0x000fce0003f46270 */
[----:B------:R-:W-:Y:S02]  /*04d0*/  @P0 IADD3 R2, R2, 0x1, RZ ;  /* 0x0000000102020810 */ /* 0x000fe40007ffe0ff */
[----:B------:R-:W-:-:S04]  /*04e0*/  ISETP.GE.AND P0, PT, R5, 0x40, PT ;  /* 0x000000400500780c */ /* 0x000fc80003f06270 */
[----:B------:R-:W-:Y:S01]  /*04f0*/  @!P2 IMAD.MOV R2, RZ, RZ, -R2 ;  /* 0x000000ffff02a224 */ /* 0x000fe200078e0a02 */
[----:B------:R-:W-:-:S05]  /*0500*/  @!P1 LOP3.LUT R2, RZ, R11, RZ, 0x33, !PT ;  /* 0x0000000bff029212 */ /* 0x000fca00078e33ff */
[----:B------:R-:W-:Y:S02]  /*0510*/  IMAD.MOV R0, RZ, RZ, -R2 ;  /* 0x000000ffff007224 */ /* 0x000fe400078e0a02 */
[----:B------:R-:W-:Y:S02]  /*0520*/  IMAD.SHL.U32 R101, R2, 0x80, RZ ;  /* 0x0000008002657824 */ /* 0x000fe400078e00ff */
[----:B------:R-:W-:Y:S02]  /*0530*/  IMAD R0, R11, R0, R4 ;  /* 0x000000000b007224 */ /* 0x000fe400078e0204 */
[----:B------:R-:W-:Y:S02]  /*0540*/  CS2R R10, SRZ ;  /* 0x00000000000a7805 */ /* 0x000fe4000001ff00 */
[----:B------:R-:W-:Y:S02]  /*0550*/  IMAD.IADD R0, R6, 0x1, R0 ;  /* 0x0000000106007824 */ /* 0x000fe400078e0200 */
[----:B------:R-:W-:-:S02]  /*0560*/  CS2R R6, SRZ ;  /* 0x0000000000067805 */ /* 0x000fc4000001ff00 */
[----:B------:R-:W-:Y:S01]  /*0570*/  IMAD R105, R0, 0x80, R105 ;  /* 0x0000008000697824 */ /* 0x000fe200078e0269 */
[----:B------:R-:W-:Y:S05]  /*0580*/  @!P0 BRA `(.L_x_0) ;  /* 0x000028a000008947 */ /* 0x000fea0003800000 */
[----:B------:R-:W-:Y:S01]  /*0590*/  IABS R4, c[0x0][0x17c] ;  /* 0x00005f0000047a13 */ /* 0x000fe20000000000 */
[----:B------:R-:W-:Y:S01]  /*05a0*/  IMAD.SHL.U32 R9, R42, 0x2, RZ ;  /* 0x000000022a097824 */ /* 0x000fe200078e00ff */
[----:B------:R-:W-:Y:S01]  /*05b0*/  IABS R6, c[0x0][0x178] ;  /* 0x00005e0000067a13 */ /* 0x000fe20000000000 */
[----:B------:R-:W-:Y:S01]  /*05c0*/  IMAD.MOV.U32 R103, RZ, RZ, c[0x0][0x18c] ;  /* 0x00006300ff677624 */ /* 0x000fe200078e00ff */
[----:B------:R-:W0:Y:S01]  /*05d0*/  I2F.RP R3, R4 ;  /* 0x0000000400037306 */ /* 0x000e220000209400 */
[----:B------:R-:W-:Y:S01]  /*05e0*/  SHF.R.S32.HI R0, RZ, 0x1f, R5 ;  /* 0x0000001fff007819 */ /* 0x000fe20000011405 */
[----:B------:R-:W-:Y:S01]  /*05f0*/  CS2R R64, SRZ ;  /* 0x0000000000407805 */ /* 0x000fe2000001ff00 */
[----:B------:R-:W-:Y:S01]  /*0600*/  LOP3.LUT R13, R9, 0x10, RZ, 0xc0, !PT ;  /* 0x00000010090d7812 */ /* 0x000fe200078ec0ff */
[----:B------:R-:W-:Y:S01]  /*0610*/  CS2R R66, SRZ ;  /* 0x0000000000427805 */ /* 0x000fe2000001ff00 */
[----:B------:R-:W-:Y:S01]  /*0620*/  LEA.HI R5, R0, R5, RZ, 0x6 ;  /* 0x0000000500057211 */ /* 0x000fe200078f30ff */
[----:B------:R-:W-:Y:S01]  /*0630*/  CS2R R60, SRZ ;  /* 0x00000000003c7805 */ /* 0x000fe2000001ff00 */
[C---:B------:R-:W-:Y:S01]  /*0640*/  LOP3.LUT R0, R42.reuse, 0x180, RZ, 0xc0, !PT ;  /* 0x000001802a007812 */ /* 0x040fe200078ec0ff */
[----:B------:R-:W1:Y:S01]  /*0650*/  I2F.RP R7, R6 ;  /* 0x0000000600077306 */ /* 0x000e620000209400 */
[----:B------:R-:W-:Y:S01]  /*0660*/  LOP3.LUT R14, R42, 0x7, RZ, 0xc0, !PT ;  /* 0x000000072a0e7812 */ /* 0x000fe200078ec0ff */
[----:B------:R-:W-:Y:S01]  /*0670*/  CS2R R62, SRZ ;  /* 0x00000000003e7805 */ /* 0x000fe2000001ff00 */
[----:B------:R-:W-:Y:S01]  /*0680*/  LEA.HI R16, R0, R13, RZ, 0x1e ;  /* 0x0000000d00107211 */ /* 0x000fe200078ff0ff */
[----:B------:R-:W-:Y:S01]  /*0690*/  CS2R R56, SRZ ;  /* 0x0000000000387805 */ /* 0x000fe2000001ff00 */
[----:B------:R-:W-:Y:S01]  /*06a0*/  SHF.R.U32.HI R8, RZ, 0x6, R42 ;  /* 0x00000006ff087819 */ /* 0x000fe2000001162a */
[----:B------:R-:W-:Y:S01]  /*06b0*/  CS2R R58, SRZ ;  /* 0x00000000003a7805 */ /* 0x000fe2000001ff00 */
[----:B------:R-:W-:Y:S01]  /*06c0*/  LOP3.LUT R2, R42, 0x1c0, RZ, 0xc0, !PT ;  /* 0x000001c02a027812 */ /* 0x000fe200078ec0ff */
[----:B0-----:R-:W0:Y:S01]  /*06d0*/  MUFU.RCP R3, R3 ;  /* 0x0000000300037308 */ /* 0x001e220000001000 */
[----:B------:R-:W-:Y:S01]  /*06e0*/  SGXT.U32 R8, R8, 0x3 ;  /* 0x000000030808781a */ /* 0x000fe20000000000 */
[----:B------:R-:W-:Y:S01]  /*06f0*/  CS2R R52, SRZ ;  /* 0x0000000000347805 */ /* 0x000fe2000001ff00 */
[----:B------:R-:W-:Y:S01]  /*0700*/  SHF.R.U32.HI R0, RZ, 0x3, R0 ;  /* 0x00000003ff007819 */ /* 0x000fe20000011600 */
[----:B------:R-:W-:Y:S01]  /*0710*/  CS2R R54, SRZ ;  /* 0x0000000000367805 */ /* 0x000fe2000001ff00 */
[----:B------:R-:W-:Y:S01]  /*0720*/  SHF.R.U32.HI R2, RZ, 0x2, R2 ;  /* 0x00000002ff027819 */ /* 0x000fe20000011602 */
[----:B------:R-:W-:Y:S01]  /*0730*/  IMAD.SHL.U32 R103, R103, 0x40, RZ ;  /* 0x0000004067677824 */ /* 0x000fe200078e00ff */
[----:B------:R-:W-:Y:S01]  /*0740*/  LOP3.LUT R8, R101, R8, RZ, 0xfc, !PT ;  /* 0x0000000865087212 */ /* 0x000fe200078efcff */
[----:B-1----:R-:W1:Y:S01]  /*0750*/  MUFU.RCP R7, R7 ;  /* 0x0000000700077308 */ /* 0x002e620000001000 */
[--C-:B------:R-:W-:Y:S01]  /*0760*/  LOP3.LUT R0, R0, 0x3fe, R9.reuse, 0x78, !PT ;  /* 0x000003fe00007812 */ /* 0x100fe200078e7809 */
[----:B------:R-:W-:Y:S01]  /*0770*/  ULDC UR4, c[0x0][0x180] ;  /* 0x0000600000047ab9 */ /* 0x000fe20000000800 */
[----:B------:R-:W-:-:S02]  /*0780*/  LOP3.LUT R2, R2, 0x3fe, R9, 0x78, !PT ;  /* 0x000003fe02027812 */ /* 0x000fc400078e7809 */
[C---:B------:R-:W-:Y:S02]  /*0790*/  LOP3.LUT R12, R8.reuse, 0x70, RZ, 0xfc, !PT ;  /* 0x00000070080c7812 */ /* 0x040fe400078efcff */
[----:B------:R-:W-:Y:S02]  /*07a0*/  LOP3.LUT R24, R8, 0x58, RZ, 0xfc, !PT ;  /* 0x0000005808187812 */ /* 0x000fe400078efcff */
[----:B0-----:R-:W-:Y:S01]  /*07b0*/  IADD3 R10, R3, 0xffffffe, RZ ;  /* 0x0ffffffe030a7810 */ /* 0x001fe20007ffe0ff */
[----:B------:R-:W-:Y:S01]  /*07c0*/  IMAD.SHL.U32 R3, R42, 0x20, RZ ;  /* 0x000000202a037824 */ /* 0x000fe200078e00ff */
[----:B------:R-:W-:Y:S02]  /*07d0*/  IABS R17, R12 ;  /* 0x0000000c00117213 */ /* 0x000fe40000000000 */
[----:B------:R0:W2:Y:S01]  /*07e0*/  F2I.FTZ.U32.TRUNC.NTZ R11, R10 ;  /* 0x0000000a000b7305 */ /* 0x0000a2000021f000 */
[----:B------:R-:W-:Y:S01]  /*07f0*/  ISETP.GE.AND P1, PT, R12, RZ, PT ;  /* 0x000000ff0c00720c */ /* 0x000fe20003f26270 */
[----:B------:R-:W-:Y:S01]  /*0800*/  IMAD.MOV.U32 R12, RZ, RZ, RZ ;  /* 0x000000ffff0c7224 */ /* 0x000fe200078e00ff */
[----:B-1----:R-:W-:-:S02]  /*0810*/  IADD3 R13, R7, 0xffffffe, RZ ;  /* 0x0ffffffe070d7810 */ /* 0x002fc40007ffe0ff */
[----:B------:R-:W-:Y:S02]  /*0820*/  LOP3.LUT R3, R3, 0xc00, RZ, 0xc0, !PT ;  /* 0x00000c0003037812 */ /* 0x000fe400078ec0ff */
[----:B------:R-:W-:Y:S02]  /*0830*/  LOP3.LUT R26, R8, 0x50, RZ, 0xfc, !PT ;  /* 0x00000050081a7812 */ /* 0x000fe400078efcff */
[----:B------:R-:W1:Y:S01]  /*0840*/  F2I.FTZ.U32.TRUNC.NTZ R13, R13 ;  /* 0x0000000d000d7305 */ /* 0x000e62000021f000 */
[----:B0-----:R-:W-:Y:S01]  /*0850*/  IMAD.SHL.U32 R10, R14, 0x10, RZ ;  /* 0x000000100e0a7824 */ /* 0x001fe200078e00ff */
[----:B------:R-:W-:Y:S01]  /*0860*/  LOP3.LUT R28, R8, 0x48, RZ, 0xfc, !PT ;  /* 0x00000048081c7812 */ /* 0x000fe200078efcff */
[----:B------:R-:W-:Y:S01]  /*0870*/  IMAD R3, R14, 0x80, R3 ;  /* 0x000000800e037824 */ /* 0x000fe200078e0203 */
[----:B------:R-:W-:Y:S02]  /*0880*/  IABS R21, R24 ;  /* 0x0000001800157213 */ /* 0x000fe40000000000 */
[----:B------:R-:W-:Y:S01]  /*0890*/  LOP3.LUT R18, R10, 0x30, R9, 0x78, !PT ;  /* 0x000000300a127812 */ /* 0x000fe200078e7809 */
[--C-:B--2---:R-:W-:Y:S01]  /*08a0*/  IMAD.MOV R7, RZ, RZ, -R11.reuse ;  /* 0x000000ffff077224 */ /* 0x104fe200078e0a0b */
[----:B------:R-:W-:Y:S01]  /*08b0*/  IABS R23, R26 ;  /* 0x0000001a00177213 */ /* 0x000fe20000000000 */
[----:B------:R-:W-:Y:S01]  /*08c0*/  IMAD.MOV.U32 R10, RZ, RZ, RZ ;  /* 0x000000ffff0a7224 */ /* 0x000fe200078e00ff */
[----:B------:R-:W-:Y:S01]  /*08d0*/  IABS R25, R28 ;  /* 0x0000001c00197213 */ /* 0x000fe20000000000 */
[----:B------:R-:W-:Y:S01]  /*08e0*/  IMAD R9, R7, R4, RZ ;  /* 0x0000000407097224 */ /* 0x000fe200078e02ff */
[C---:B------:R-:W-:Y:S01]  /*08f0*/  LOP3.LUT R7, R8.reuse, 0x78, RZ, 0xfc, !PT ;  /* 0x0000007808077812 */ /* 0x040fe200078efcff */
[----:B------:R-:W-:Y:S01]  /*0900*/  IMAD.IADD R3, R3, 0x1, R18 ;  /* 0x0000000103037824 */ /* 0x000fe200078e0212 */
[----:B------:R-:W-:Y:S01]  /*0910*/  LOP3.LUT R30, R8, 0x40, RZ, 0xfc, !PT ;  /* 0x00000040081e7812 */ /* 0x000fe200078efcff */
[----:B------:R-:W-:Y:S01]  /*0920*/  IMAD.HI.U32 R10, R11, R9, R10 ;  /* 0x000000090b0a7227 */ /* 0x000fe200078e000a */
[----:B------:R-:W-:-:S02]  /*0930*/  IABS R15, R7 ;  /* 0x00000007000f7213 */ /* 0x000fc40000000000 */
[----:B------:R-:W-:Y:S01]  /*0940*/  ISETP.GE.AND P0, PT, R7, RZ, PT ;  /* 0x000000ff0700720c */ /* 0x000fe20003f06270 */
[----:B-1----:R-:W-:Y:S01]  /*0950*/  IMAD.MOV R19, RZ, RZ, -R13 ;  /* 0x000000ffff137224 */ /* 0x002fe200078e0a0d */
[----:B------:R-:W-:Y:S01]  /*0960*/  LOP3.LUT R32, R8, 0x38, RZ, 0xfc, !PT ;  /* 0x0000003808207812 */ /* 0x000fe200078efcff */
[----:B------:R-:W-:Y:S01]  /*0970*/  IMAD R9, R14, 0x110, RZ ;  /* 0x000001100e097824 */ /* 0x000fe200078e02ff */
[----:B------:R-:W-:Y:S01]  /*0980*/  LOP3.LUT R34, R8, 0x30, RZ, 0xfc, !PT ;  /* 0x0000003008227812 */ /* 0x000fe200078efcff */
[----:B------:R-:W-:Y:S01]  /*0990*/  IMAD.HI.U32 R11, R10, R15, RZ ;  /* 0x0000000f0a0b7227 */ /* 0x000fe200078e00ff */
[----:B------:R-:W-:Y:S02]  /*09a0*/  LOP3.LUT R36, R8, 0x28, RZ, 0xfc, !PT ;  /* 0x0000002808247812 */ /* 0x000fe400078efcff */
[----:B------:R-:W-:Y:S01]  /*09b0*/  LOP3.LUT R9, R9, R16, RZ, 0x3c, !PT ;  /* 0x0000001009097212 */ /* 0x000fe200078e3cff */
[----:B------:R-:W-:Y:S01]  /*09c0*/  IMAD.HI.U32 R14, R10, R17, RZ ;  /* 0x000000110a0e7227 */ /* 0x000fe200078e00ff */
[----:B------:R-:W-:-:S02]  /*09d0*/  LOP3.LUT R38, R8, 0x20, RZ, 0xfc, !PT ;  /* 0x0000002008267812 */ /* 0x000fc400078efcff */
[----:B------:R-:W-:Y:S01]  /*09e0*/  IABS R27, R34 ;  /* 0x00000022001b7213 */ /* 0x000fe20000000000 */
[----:B------:R-:W-:Y:S01]  /*09f0*/  IMAD R7, R19, R6, RZ ;  /* 0x0000000613077224 */ /* 0x000fe200078e02ff */
[----:B------:R-:W-:Y:S01]  /*0a00*/  IABS R29, R36 ;  /* 0x00000024001d7213 */ /* 0x000fe20000000000 */
[----:B------:R-:W-:Y:S01]  /*0a10*/  IMAD.MOV R11, RZ, RZ, -R11 ;  /* 0x000000ffff0b7224 */ /* 0x000fe200078e0a0b */
[----:B------:R-:W-:Y:S01]  /*0a20*/  IABS R31, R38 ;  /* 0x00000026001f7213 */ /* 0x000fe20000000000 */
[----:B------:R-:W-:Y:S01]  /*0a30*/  IMAD.MOV R14, RZ, RZ, -R14 ;  /* 0x000000ffff0e7224 */ /* 0x000fe200078e0a0e */
[C---:B------:R-:W-:Y:S01]  /*0a40*/  LOP3.LUT R40, R8.reuse, 0x8, RZ, 0xfc, !PT ;  /* 0x0000000808287812 */ /* 0x040fe200078efcff */
[----:B------:R-:W-:Y:S01]  /*0a50*/  IMAD.HI.U32 R22, R13, R7, R12 ;  /* 0x000000070d167227 */ /* 0x000fe200078e000c */
[C---:B------:R-:W-:Y:S02]  /*0a60*/  LOP3.LUT R12, R8.reuse, 0x68, RZ, 0xfc, !PT ;  /* 0x00000068080c7812 */ /* 0x040fe400078efcff */
[----:B------:R-:W-:Y:S01]  /*0a70*/  LOP3.LUT R13, R8, 0x60, RZ, 0xfc, !PT ;  /* 0x00000060080d7812 */ /* 0x000fe200078efcff */
[----:B------:R-:W-:Y:S01]  /*0a80*/  IMAD R7, R4, R11, R15 ;  /* 0x0000000b04077224 */ /* 0x000fe200078e020f */
[----:B------:R-:W-:Y:S01]  /*0a90*/  ISETP.GE.AND P2, PT, R12, RZ, PT ;  /* 0x000000ff0c00720c */ /* 0x000fe20003f46270 */
[----:B------:R-:W-:Y:S01]  /*0aa0*/  IMAD R11, R4, R14, R17 ;  /* 0x0000000e040b7224 */ /* 0x000fe200078e0211 */
[----:B------:R-:W-:Y:S01]  /*0ab0*/  IABS R17, R12 ;  /* 0x0000000c00117213 */ /* 0x000fe20000000000 */
[----:B------:R-:W-:Y:S01]  /*0ac0*/  IMAD.HI.U32 R14, R10, R21, RZ ;  /* 0x000000150a0e7227 */ /* 0x000fe200078e00ff */
[----:B------:R-:W-:-:S02]  /*0ad0*/  IABS R19, R13 ;  /* 0x0000000d00137213 */ /* 0x000fc40000000000 */
[----:B------:R-:W-:Y:S01]  /*0ae0*/  ISETP.GE.AND P3, PT, R13, RZ, PT ;  /* 0x000000ff0d00720c */ /* 0x000fe20003f66270 */
[----:B------:R-:W-:Y:S01]  /*0af0*/  IMAD.HI.U32 R12, R10, R17, RZ ;  /* 0x000000110a0c7227 */ /* 0x000fe200078e00ff */
[C---:B------:R-:W-:Y:S02]  /*0b00*/  ISETP.GT.U32.AND P4, PT, R4.reuse, R7, PT ;  /* 0x000000070400720c */ /* 0x040fe40003f84070 */
[----:B------:R-:W-:Y:S01]  /*0b10*/  ISETP.GT.U32.AND P6, PT, R4, R11, PT ;  /* 0x0000000b0400720c */ /* 0x000fe20003fc4070 */
[----:B------:R-:W-:Y:S01]  /*0b20*/  IMAD.HI.U32 R13, R10, R19, RZ ;  /* 0x000000130a0d7227 */ /* 0x000fe200078e00ff */
[----:B------:R-:W-:Y:S02]  /*0b30*/  IABS R37, R40 ;  /* 0x0000002800257213 */ /* 0x000fe40000000000 */
[----:B------:R-:W-:Y:S01]  /*0b40*/  IABS R39, R8 ;  /* 0x0000000800277213 */ /* 0x000fe20000000000 */
[----:B------:R-:W-:Y:S01]  /*0b50*/  IMAD.MOV R12, RZ, RZ, -R12 ;  /* 0x000000ffff0c7224 */ /* 0x000fe200078e0a0c */
[----:B------:R-:W-:Y:S01]  /*0b60*/  IABS R41, R105 ;  /* 0x0000006900297213 */ /* 0x000fe20000000000 */
[----:B------:R-:W-:Y:S01]  /*0b70*/  IMAD.MOV R18, RZ, RZ, -R13 ;  /* 0x000000ffff127224 */ /* 0x000fe200078e0a0d */
[----:B------:R-:W-:Y:S01]  /*0b80*/  LOP3.LUT R107, R100, 0x38, RZ, 0xfc, !PT ;  /* 0x00000038646b7812 */ /* 0x000fe200078efcff */
[----:B------:R-:W-:Y:S01]  /*0b90*/  IMAD R13, R4, R12, R17 ;  /* 0x0000000c040d7224 */ /* 0x000fe200078e0211 */
[C---:B------:R-:W-:Y:S01]  /*0ba0*/  LOP3.LUT R106, R100.reuse, 0x3c, RZ, 0xfc, !PT ;  /* 0x0000003c646a7812 */ /* 0x040fe200078efcff */
[--C-:B------:R-:W-:Y:S01]  /*0bb0*/  @!P4 IMAD.IADD R7, R7, 0x1, -R4.reuse ;  /* 0x000000010707c824 */ /* 0x100fe200078e0a04 */
[----:B------:R-:W-:Y:S01]  /*0bc0*/  LOP3.LUT R110, R100, 0x2c, RZ, 0xfc, !PT ;  /* 0x0000002c646e7812 */ /* 0x000fe200078efcff */
[----:B------:R-:W-:Y:S01]  /*0bd0*/  @!P6 IMAD.IADD R11, R11, 0x1, -R4 ;  /* 0x000000010b0be824 */ /* 0x000fe200078e0a04 */
[----:B------:R-:W-:Y:S01]  /*0be0*/  ISETP.GT.U32.AND P5, PT, R4, R13, PT ;  /* 0x0000000d0400720c */ /* 0x000fe20003fa4070 */
[----:B------:R-:W-:Y:S01]  /*0bf0*/  IMAD.HI.U32 R15, R10, R23, RZ ;  /* 0x000000170a0f7227 */ /* 0x000fe200078e00ff */
[----:B------:R-:W-:-:S02]  /*0c00*/  ISETP.GT.U32.AND P6, PT, R4, R7, PT ;  /* 0x000000070400720c */ /* 0x000fc40003fc4070 */
[----:B------:R-:W-:Y:S01]  /*0c10*/  ISETP.GT.U32.AND P4, PT, R4, R11, PT ;  /* 0x0000000b0400720c */ /* 0x000fe20003f84070 */
[----:B------:R-:W-:Y:S01]  /*0c20*/  IMAD.HI.U32 R16, R10, R25, RZ ;  /* 0x000000190a107227 */ /* 0x000fe200078e00ff */
[C---:B------:R-:W-:Y:S02]  /*0c30*/  LOP3.LUT R109, R100.reuse, 0x30, RZ, 0xfc, !PT ;  /* 0x00000030646d7812 */ /* 0x040fe400078efcff */
[C---:B------:R-:W-:Y:S01]  /*0c40*/  LOP3.LUT R108, R100.reuse, 0x34, RZ, 0xfc, !PT ;  /* 0x00000034646c7812 */ /* 0x040fe200078efcff */
[----:B------:R-:W-:Y:S01]  /*0c50*/  IMAD.MOV R14, RZ, RZ, -R14 ;  /* 0x000000ffff0e7224 */ /* 0x000fe200078e0a0e */
[C---:B------:R-:W-:Y:S01]  /*0c60*/  LOP3.LUT R113, R100.reuse, 0x20, RZ, 0xfc, !PT ;  /* 0x0000002064717812 */ /* 0x040fe200078efcff */
[----:B------:R-:W-:Y:S01]  /*0c70*/  IMAD.MOV R20, RZ, RZ, -R15 ;  /* 0x000000ffff147224 */ /* 0x000fe200078e0a0f */
[C---:B------:R-:W-:Y:S01]  /*0c80*/  LOP3.LUT R112, R100.reuse, 0x24, RZ, 0xfc, !PT ;  /* 0x0000002464707812 */ /* 0x040fe200078efcff */
[----:B------:R-:W-:Y:S01]  /*0c90*/  @!P5 IMAD.IADD R13, R13, 0x1, -R4 ;  /* 0x000000010d0dd824 */ /* 0x000fe200078e0a04 */
[C---:B------:R-:W-:Y:S01]  /*0ca0*/  LOP3.LUT R111, R100.reuse, 0x28, RZ, 0xfc, !PT ;  /* 0x00000028646f7812 */ /* 0x040fe200078efcff */
[----:B------:R-:W-:Y:S01]  /*0cb0*/  IMAD.MOV R16, RZ, RZ, -R16 ;  /* 0x000000ffff107224 */ /* 0x000fe200078e0a10 */
[----:B------:R-:W-:Y:S01]  /*0cc0*/  LOP3.LUT R116, R100, 0x14, RZ, 0xfc, !PT ;  /* 0x0000001464747812 */ /* 0x000fe200078efcff */
[C---:B------:R-:W-:Y:S01]  /*0cd0*/  IMAD R15, R4.reuse, R18, R19 ;  /* 0x00000012040f7224 */ /* 0x040fe200078e0213 */
[C---:B------:R-:W-:Y:S01]  /*0ce0*/  ISETP.GT.U32.AND P5, PT, R4.reuse, R13, PT ;  /* 0x0000000d0400720c */ /* 0x040fe20003fa4070 */
[----:B------:R-:W-:Y:S01]  /*0cf0*/  IMAD R17, R4, R14, R21 ;  /* 0x0000000e04117224 */ /* 0x000fe200078e0215 */
[----:B------:R-:W-:Y:S01]  /*0d00*/  LOP3.LUT R115, R100, 0x18, RZ, 0xfc, !PT ;  /* 0x0000001864737812 */ /* 0x000fe200078efcff */
[C---:B------:R-:W-:Y:S01]  /*0d10*/  IMAD R19, R4.reuse, R20, R23 ;  /* 0x0000001404137224 */ /* 0x040fe200078e0217 */
[----:B------:R-:W-:Y:S01]  /*0d20*/  IABS R23, R30 ;  /* 0x0000001e00177213 */ /* 0x000fe20000000000 */
[C---:B------:R-:W-:Y:S01]  /*0d30*/  IMAD R21, R4.reuse, R16, R25 ;  /* 0x0000001004157224 */ /* 0x040fe200078e0219 */
[----:B------:R-:W-:Y:S01]  /*0d40*/  IABS R25, R32 ;  /* 0x0000002000197213 */ /* 0x000fe20000000000 */
[--C-:B------:R-:W-:Y:S01]  /*0d50*/  @!P6 IMAD.IADD R7, R7, 0x1, -R4.reuse ;  /* 0x000000010707e824 */ /* 0x100fe200078e0a04 */
[C---:B------:R-:W-:Y:S01]  /*0d60*/  ISETP.GT.U32.AND P6, PT, R4.reuse, R15, PT ;  /* 0x0000000f0400720c */ /* 0x040fe20003fc4070 */
[----:B------:R-:W-:Y:S01]  /*0d70*/  @!P4 IMAD.IADD R11, R11, 0x1, -R4 ;  /* 0x000000010b0bc824 */ /* 0x000fe200078e0a04 */
[----:B------:R-:W-:Y:S01]  /*0d80*/  ISETP.GT.U32.AND P4, PT, R4, R17, PT ;  /* 0x000000110400720c */ /* 0x000fe20003f84070 */
[----:B------:R-:W-:Y:S01]  /*0d90*/  IMAD.HI.U32 R12, R10, R23, RZ ;  /* 0x000000170a0c7227 */ /* 0x000fe200078e00ff */
[----:B------:R-:W-:-:S02]  /*0da0*/  LOP3.LUT R114, R100, 0x1c, RZ, 0xfc, !PT ;  /* 0x0000001c64727812 */ /* 0x000fc400078efcff */
[----:B------:R-:W-:Y:S01]  /*0db0*/  LOP3.LUT R120, R100, 0x4, RZ, 0xfc, !PT ;  /* 0x0000000464787812 */ /* 0x000fe200078efcff */
[----:B------:R-:W-:Y:S01]  /*0dc0*/  @!P5 IMAD.IADD R13, R13, 0x1, -R4 ;  /* 0x000000010d0dd824 */ /* 0x000fe200078e0a04 */
[----:B------:R-:W-:Y:S01]  /*0dd0*/  ISETP.GT.U32.AND P5, PT, R4, R19, PT ;  /* 0x000000130400720c */ /* 0x000fe20003fa4070 */
[----:B------:R-:W-:Y:S01]  /*0de0*/  IMAD.HI.U32 R14, R10, R25, RZ ;  /* 0x000000190a0e7227 */ /* 0x000fe200078e00ff */
[C---:B------:R-:W-:Y:S02]  /*0df0*/  LOP3.LUT R119, R100.reuse, 0x8, RZ, 0xfc, !PT ;  /* 0x0000000864777812 */ /* 0x040fe400078efcff */
[C---:B------:R-:W-:Y:S01]  /*0e00*/  LOP3.LUT R118, R100.reuse, 0xc, RZ, 0xfc, !PT ;  /* 0x0000000c64767812 */ /* 0x040fe200078efcff */
[----:B------:R-:W-:Y:S01]  /*0e10*/  IMAD.MOV R12, RZ, RZ, -R12 ;  /* 0x000000ffff0c7224 */ /* 0x000fe200078e0a0c */
[----:B------:R-:W-:Y:S01]  /*0e20*/  LOP3.LUT R117, R100, 0x10, RZ, 0xfc, !PT ;  /* 0x0000001064757812 */ /* 0x000fe200078efcff */
[----:B------:R-:W-:Y:S01]  /*0e30*/  IMAD.MOV R14, RZ, RZ, -R14 ;  /* 0x000000ffff0e7224 */ /* 0x000fe200078e0a0e */
[----:B------:R-:W-:Y:S01]  /*0e40*/  SHF.R.S32.HI R5, RZ, 0x6, R5 ;  /* 0x00000006ff057819 */ /* 0x000fe20000011405 */
[----:B------:R-:W-:Y:S01]  /*0e50*/  IMAD R23, R4, R12, R23 ;  /* 0x0000000c04177224 */ /* 0x000fe200078e0217 */
[----:B------:R-:W-:Y:S01]  /*0e60*/  LOP3.LUT R104, R0, 0x40, RZ, 0x3c, !PT ;  /* 0x0000004000687812 */ /* 0x000fe200078e3cff */
[C---:B------:R-:W-:Y:S01]  /*0e70*/  IMAD R25, R4.reuse, R14, R25 ;  /* 0x0000000e04197224 */ /* 0x040fe200078e0219 */
[----:B------:R-:W-:Y:S01]  /*0e80*/  LOP3.LUT R121, R3, 0x40, RZ, 0x3c, !PT ;  /* 0x0000004003797812 */ /* 0x000fe200078e3cff */
[----:B------:R-:W-:Y:S01]  /*0e90*/  @!P6 IMAD.IADD R15, R15, 0x1, -R4 ;  /* 0x000000010f0fe824 */ /* 0x000fe200078e0a04 */
[----:B------:R-:W-:Y:S01]  /*0ea0*/  ISETP.GT.U32.AND P6, PT, R4, R21, PT ;  /* 0x000000150400720c */ /* 0x000fe20003fc4070 */
[----:B------:R-:W-:-:S04]  /*0eb0*/  IMAD.HI.U32 R16, R10, R27, RZ ;  /* 0x0000001b0a107227 */ /* 0x000fc800078e00ff */
[--C-:B------:R-:W-:Y:S01]  /*0ec0*/  @!P4 IMAD.IADD R17, R17, 0x1, -R4.reuse ;  /* 0x000000011111c824 */ /* 0x100fe200078e0a04 */
[C---:B------:R-:W-:Y:S01]  /*0ed0*/  ISETP.GT.U32.AND P4, PT, R4.reuse, R23, PT ;  /* 0x000000170400720c */ /* 0x040fe20003f84070 */
[----:B------:R-:W-:Y:S01]  /*0ee0*/  @!P5 IMAD.IADD R19, R19, 0x1, -R4 ;  /* 0x000000011313d824 */ /* 0x000fe200078e0a04 */
[----:B------:R-:W-:Y:S01]  /*0ef0*/  ISETP.GT.U32.AND P5, PT, R4, R25, PT ;  /* 0x000000190400720c */ /* 0x000fe20003fa4070 */
[----:B------:R-:W-:-:S04]  /*0f00*/  IMAD.HI.U32 R18, R10, R29, RZ ;  /* 0x0000001d0a127227 */ /* 0x000fc800078e00ff */
[----:B------:R-:W-:-:S04]  /*0f10*/  IMAD.HI.U32 R20, R10, R31, RZ ;  /* 0x0000001f0a147227 */ /* 0x000fc800078e00ff */
[----:B------:R-:W-:Y:S02]  /*0f20*/  IMAD.MOV R16, RZ, RZ, -R16 ;  /* 0x000000ffff107224 */ /* 0x000fe400078e0a10 */
[----:B------:R-:W-:Y:S02]  /*0f30*/  IMAD.MOV R18, RZ, RZ, -R18 ;  /* 0x000000ffff127224 */ /* 0x000fe400078e0a12 */
[----:B------:R-:W-:Y:S02]  /*0f40*/  IMAD.MOV R20, RZ, RZ, -R20 ;  /* 0x000000ffff147224 */ /* 0x000fe400078e0a14 */
[C---:B------:R-:W-:Y:S02]  /*0f50*/  IMAD R27, R4.reuse, R16, R27 ;  /* 0x00000010041b7224 */ /* 0x040fe400078e021b */
[----:B------:R-:W-:Y:S01]  /*0f60*/  IMAD R29, R4, R18, R29 ;  /* 0x00000012041d7224 */ /* 0x000fe200078e021d */
[----:B------:R-:W-:Y:S01]  /*0f70*/  LOP3.LUT R18, R8, 0x18, RZ, 0xfc, !PT ;  /* 0x0000001808127812 */ /* 0x000fe200078efcff */
[----:B------:R-:W-:Y:S01]  /*0f80*/  IMAD R31, R4, R20, R31 ;  /* 0x00000014041f7224 */ /* 0x000fe200078e021f */
[----:B------:R-:W-:Y:S01]  /*0f90*/  LOP3.LUT R20, R8, 0x10, RZ, 0xfc, !PT ;  /* 0x0000001008147812 */ /* 0x000fe200078efcff */
[--C-:B------:R-:W-:Y:S01]  /*0fa0*/  @!P6 IMAD.IADD R21, R21, 0x1, -R4.reuse ;  /* 0x000000011515e824 */ /* 0x100fe200078e0a04 */
[C---:B------:R-:W-:Y:S01]  /*0fb0*/  ISETP.GT.U32.AND P6, PT, R4.reuse, R27, PT ;  /* 0x0000001b0400720c */ /* 0x040fe20003fc4070 */
[--C-:B------:R-:W-:Y:S01]  /*0fc0*/  @!P4 IMAD.IADD R23, R23, 0x1, -R4.reuse ;  /* 0x000000011717c824 */ /* 0x100fe200078e0a04 */
[C---:B------:R-:W-:Y:S01]  /*0fd0*/  ISETP.GT.U32.AND P4, PT, R4.reuse, R29, PT ;  /* 0x0000001d0400720c */ /* 0x040fe20003f84070 */
[----:B------:R-:W-:Y:S01]  /*0fe0*/  @!P5 IMAD.IADD R25, R25, 0x1, -R4 ;  /* 0x000000011919d824 */ /* 0x000fe200078e0a04 */
[----:B------:R-:W-:Y:S01]  /*0ff0*/  ISETP.GT.U32.AND P5, PT, R4, R31, PT ;  /* 0x0000001f0400720c */ /* 0x000fe20003fa4070 */
[----:B------:R-:W-:Y:S01]  /*1000*/  IMAD.HI.U32 R16, R10, R37, RZ ;  /* 0x000000250a107227 */ /* 0x000fe200078e00ff */
[----:B------:R-:W-:-:S02]  /*1010*/  IABS R33, R18 ;  /* 0x0000001200217213 */ /* 0x000fc40000000000 */
[----:B------:R-:W-:Y:S01]  /*1020*/  IABS R35, R20 ;  /* 0x0000001400237213 */ /* 0x000fe20000000000 */
[----:B------:R-:W-:Y:S01]  /*1030*/  @!P1 IMAD.MOV R11, RZ, RZ, -R11 ;  /* 0x000000ffff0b9224 */ /* 0x000fe200078e0a0b */
[----:B------:R-:W-:Y:S01]  /*1040*/  ISETP.GT.U32.AND P1, PT, R4, R25, PT ;  /* 0x000000190400720c */ /* 0x000fe20003f24070 */
[----:B------:R-:W-:-:S04]  /*1050*/  IMAD.HI.U32 R12, R10, R33, RZ ;  /* 0x000000210a0c7227 */ /* 0x000fc800078e00ff */
[----:B------:R-:W-:-:S04]  /*1060*/  IMAD.HI.U32 R14, R10, R35, RZ ;  /* 0x000000230a0e7227 */ /* 0x000fc800078e00ff */
[----:B------:R-:W-:Y:S01]  /*1070*/  @!P6 IMAD.IADD R27, R27, 0x1, -R4 ;  /* 0x000000011b1be824 */ /* 0x000fe200078e0a04 */
[----:B------:R-:W-:Y:S01]  /*1080*/  ISETP.GT.U32.AND P6, PT, R4, R15, PT ;  /* 0x0000000f0400720c */ /* 0x000fe20003fc4070 */
[----:B------:R-:W-:-:S04]  /*1090*/  IMAD.HI.U32 R10, R10, R39, RZ ;  /* 0x000000270a0a7227 */ /* 0x000fc800078e00ff */
[--C-:B------:R-:W-:Y:S01]  /*10a0*/  @!P4 IMAD.IADD R29, R29, 0x1, -R4.reuse ;  /* 0x000000011d1dc824 */ /* 0x100fe200078e0a04 */
[C---:B------:R-:W-:Y:S01]  /*10b0*/  ISETP.GT.U32.AND P4, PT, R4.reuse, R17, PT ;  /* 0x000000110400720c */ /* 0x040fe20003f84070 */
[----:B------:R-:W-:Y:S01]  /*10c0*/  @!P5 IMAD.IADD R31, R31, 0x1, -R4 ;  /* 0x000000011f1fd824 */ /* 0x000fe200078e0a04 */
[C---:B------:R-:W-:Y:S01]  /*10d0*/  ISETP.GT.U32.AND P5, PT, R4.reuse, R19, PT ;  /* 0x000000130400720c */ /* 0x040fe20003fa4070 */
[----:B------:R-:W-:Y:S02]  /*10e0*/  IMAD.MOV R10, RZ, RZ, -R10 ;  /* 0x000000ffff0a7224 */ /* 0x000fe400078e0a0a */
[----:B------:R-:W-:Y:S02]  /*10f0*/  IMAD.MOV R12, RZ, RZ, -R12 ;  /* 0x000000ffff0c7224 */ /* 0x000fe400078e0a0c */
[----:B------:R-:W-:Y:S02]  /*1100*/  IMAD R39, R4, R10, R39 ;  /* 0x0000000a04277224 */ /* 0x000fe400078e0227 */
[----:B------:R-:W-:-:S02]  /*1110*/  IMAD.MOV.U32 R10, RZ, RZ, R7 ;  /* 0x000000ffff0a7224 */ /* 0x000fc400078e0007 */
[C---:B------:R-:W-:Y:S02]  /*1120*/  IMAD R33, R4.reuse, R12, R33 ;  /* 0x0000000c04217224 */ /* 0x040fe400078e0221 */
[----:B------:R-:W-:Y:S01]  /*1130*/  @!P6 IMAD.IADD R15, R15, 0x1, -R4 ;  /* 0x000000010f0fe824 */ /* 0x000fe200078e0a04 */
[C---:B------:R-:W-:Y:S01]  /*1140*/  ISETP.GT.U32.AND P6, PT, R4.reuse, R21, PT ;  /* 0x000000150400720c */ /* 0x040fe20003fc4070 */
[----:B------:R-:W-:Y:S01]  /*1150*/  @!P0 IMAD.MOV R10, RZ, RZ, -R10 ;  /* 0x000000ffff0a8224 */ /* 0x000fe200078e0a0a */
[C---:B------:R-:W-:Y:S01]  /*1160*/  ISETP.GT.U32.AND P0, PT, R4.reuse, R23, PT ;  /* 0x000000170400720c */ /* 0x040fe20003f04070 */
[--C-:B------:R-:W-:Y:S01]  /*1170*/  @!P4 IMAD.IADD R17, R17, 0x1, -R4.reuse ;  /* 0x000000011111c824 */ /* 0x100fe200078e0a04 */
[C---:B------:R-:W-:Y:S01]  /*1180*/  ISETP.GT.U32.AND P4, PT, R4.reuse, R31, PT ;  /* 0x0000001f0400720c */ /* 0x040fe20003f84070 */
[----:B------:R-:W-:Y:S01]  /*1190*/  @!P2 IMAD.MOV R13, RZ, RZ, -R13 ;  /* 0x000000ffff0da224 */ /* 0x000fe200078e0a0d */
[C---:B------:R-:W-:Y:S01]  /*11a0*/  ISETP.GT.U32.AND P2, PT, R4.reuse, R27, PT ;  /* 0x0000001b0400720c */ /* 0x040fe20003f44070 */
[----:B------:R-:W-:Y:S01]  /*11b0*/  @!P3 IMAD.MOV R15, RZ, RZ, -R15 ;  /* 0x000000ffff0fb224 */ /* 0x000fe200078e0a0f */
[C---:B------:R-:W-:Y:S01]  /*11c0*/  ISETP.GT.U32.AND P3, PT, R4.reuse, R29, PT ;  /* 0x0000001d0400720c */ /* 0x040fe20003f64070 */
[----:B------:R-:W-:Y:S01]  /*11d0*/  @!P5 IMAD.IADD R19, R19, 0x1, -R4 ;  /* 0x000000011313d824 */ /* 0x000fe200078e0a04 */
[----:B------:R-:W-:Y:S01]  /*11e0*/  ISETP.GT.U32.AND P5, PT, R4, R33, PT ;  /* 0x000000210400720c */ /* 0x000fe20003fa4070 */
[----:B------:R-:W-:-:S02]  /*11f0*/  IMAD.MOV R14, RZ, RZ, -R14 ;  /* 0x000000ffff0e7224 */ /* 0x000fc400078e0a0e */
[----:B------:R-:W-:Y:S02]  /*1200*/  IMAD.MOV R16, RZ, RZ, -R16 ;  /* 0x000000ffff107224 */ /* 0x000fe400078e0a10 */
[----:B------:R-:W-:-:S04]  /*1210*/  IMAD.HI.U32 R22, R22, R41, RZ ;  /* 0x0000002916167227 */ /* 0x000fc800078e00ff */
[----:B------:R-:W-:Y:S01]  /*1220*/  IMAD R35, R4, R14, R35 ;  /* 0x0000000e04237224 */ /* 0x000fe200078e0223 */
[----:B------:R-:W-:Y:S01]  /*1230*/  LOP3.LUT R14, R42, 0x3f, RZ, 0xc0, !PT ;  /* 0x0000003f2a0e7812 */ /* 0x000fe200078ec0ff */
[C---:B------:R-:W-:Y:S02]  /*1240*/  IMAD R37, R4.reuse, R16, R37 ;  /* 0x0000001004257224 */ /* 0x040fe400078e0225 */
[----:B------:R-:W-:Y:S02]  /*1250*/  IMAD.MOV R22, RZ, RZ, -R22 ;  /* 0x000000ffff167224 */ /* 0x000fe400078e0a16 */
[--C-:B------:R-:W-:Y:S01]  /*1260*/  @!P6 IMAD.IADD R21, R21, 0x1, -R4.reuse ;  /* 0x000000011515e824 */ /* 0x100fe200078e0a04 */
[----:B------:R-:W-:Y:S01]  /*1270*/  ISETP.GT.U32.AND P6, PT, R4, R35, PT ;  /* 0x000000230400720c */ /* 0x000fe20003fc4070 */
[----:B------:R-:W-:Y:S02]  /*1280*/  IMAD R7, R6, R22, R41 ;  /* 0x0000001606077224 */ /* 0x000fe400078e0229 */
[--C-:B------:R-:W-:Y:S01]  /*1290*/  @!P0 IMAD.IADD R23, R23, 0x1, -R4.reuse ;  /* 0x0000000117178824 */ /* 0x100fe200078e0a04 */
[C---:B------:R-:W-:Y:S01]  /*12a0*/  ISETP.GT.U32.AND P0, PT, R4.reuse, R39, PT ;  /* 0x000000270400720c */ /* 0x040fe20003f04070 */
[--C-:B------:R-:W-:Y:S01]  /*12b0*/  @!P1 IMAD.IADD R25, R25, 0x1, -R4.reuse ;  /* 0x0000000119199824 */ /* 0x100fe200078e0a04 */
[----:B------:R-:W-:Y:S01]  /*12c0*/  ISETP.GT.U32.AND P1, PT, R4, R37, PT ;  /* 0x000000250400720c */ /* 0x000fe20003f24070 */
[--C-:B------:R-:W-:Y:S01]  /*12d0*/  @!P2 IMAD.IADD R27, R27, 0x1, -R4.reuse ;  /* 0x000000011b1ba824 */ /* 0x100fe200078e0a04 */
[----:B------:R-:W-:Y:S01]  /*12e0*/  ISETP.GT.U32.AND P2, PT, R6, R7, PT ;  /* 0x000000070600720c */ /* 0x000fe20003f44070 */
[--C-:B------:R-:W-:Y:S01]  /*12f0*/  @!P3 IMAD.IADD R29, R29, 0x1, -R4.reuse ;  /* 0x000000011d1db824 */ /* 0x100fe200078e0a04 */
[----:B------:R-:W-:Y:S01]  /*1300*/  ISETP.GE.AND P3, PT, R24, RZ, PT ;  /* 0x000000ff1800720c */ /* 0x000fe20003f66270 */
        /* <DEDUP_REMOVED lines=8> */
[----:B------:R-:W-:Y:S01]  /*1390*/  @!P1 IMAD.IADD R37, R37, 0x1, -R4 ;  /* 0x0000000125259824 */ /* 0x000fe200078e0a04 */
[----:B------:R-:W-:Y:S01]  /*13a0*/  ISETP.GE.AND P1, PT, R34, RZ, PT ;  /* 0x000000ff2200720c */ /* 0x000fe20003f26270 */
[----:B------:R-:W-:Y:S01]  /*13b0*/  @!P2 IMAD.IADD R7, R7, 0x1, -R6 ;  /* 0x000000010707a824 */ /* 0x000fe200078e0a06 */
[C---:B------:R-:W-:Y:S01]  /*13c0*/  ISETP.GT.U32.AND P2, PT, R4.reuse, R33, PT ;  /* 0x000000210400720c */ /* 0x040fe20003f44070 */
[----:B------:R-:W-:Y:S01]  /*13d0*/  @!P3 IMAD.MOV R17, RZ, RZ, -R17 ;  /* 0x000000ffff11b224 */ /* 0x000fe200078e0a11 */
[C---:B------:R-:W-:Y:S01]  /*13e0*/  ISETP.GT.U32.AND P3, PT, R4.reuse, R35, PT ;  /* 0x000000230400720c */ /* 0x040fe20003f64070 */
[----:B------:R-:W-:Y:S01]  /*13f0*/  @!P4 IMAD.MOV R19, RZ, RZ, -R19 ;  /* 0x000000ffff13c224 */ /* 0x000fe200078e0a13 */
[C---:B------:R-:W-:Y:S01]  /*1400*/  ISETP.GT.U32.AND P4, PT, R4.reuse, R39, PT ;  /* 0x000000270400720c */ /* 0x040fe20003f84070 */
[----:B------:R-:W-:Y:S01]  /*1410*/  @!P5 IMAD.MOV R21, RZ, RZ, -R21 ;  /* 0x000000ffff15d224 */ /* 0x000fe200078e0a15 */
[----:B------:R-:W-:Y:S01]  /*1420*/  ISETP.GT.U32.AND P5, PT, R4, R37, PT ;  /* 0x000000250400720c */ /* 0x000fe20003fa4070 */
[----:B------:R-:W-:Y:S01]  /*1430*/  @!P6 IMAD.MOV R23, RZ, RZ, -R23 ;  /* 0x000000ffff17e224 */ /* 0x000fe200078e0a17 */
[----:B------:R-:W-:Y:S01]  /*1440*/  ISETP.GE.AND P6, PT, R36, RZ, PT ;  /* 0x000000ff2400720c */ /* 0x000fe20003fc6270 */
[----:B------:R-:W-:Y:S01]  /*1450*/  @!P0 IMAD.MOV R25, RZ, RZ, -R25 ;  /* 0x000000ffff198224 */ /* 0x000fe200078e0a19 */
[----:B------:R-:W-:Y:S01]  /*1460*/  ISETP.GE.AND P0, PT, R8, RZ, PT ;  /* 0x000000ff0800720c */ /* 0x000fe20003f06270 */
[----:B------:R-:W-:Y:S01]  /*1470*/  @!P1 IMAD.MOV R27, RZ, RZ, -R27 ;  /* 0x000000ffff1b9224 */ /* 0x000fe200078e0a1b */
[----:B------:R-:W-:Y:S01]  /*1480*/  ISETP.GT.U32.AND P1, PT, R6, R7, PT ;  /* 0x000000070600720c */ /* 0x000fe20003f24070 */
        /* <DEDUP_REMOVED lines=8> */
[----:B------:R-:W-:Y:S01]  /*1510*/  IMAD.SHL.U32 R8, R42, 0x80, RZ ;  /* 0x000000802a087824 */ /* 0x000fe200078e00ff */
[----:B------:R-:W-:Y:S01]  /*1520*/  CS2R R40, SRZ ;  /* 0x0000000000287805 */ /* 0x000fe2000001ff00 */
[----:B------:R-:W-:Y:S01]  /*1530*/  @!P6 IMAD.MOV R29, RZ, RZ, -R29 ;  /* 0x000000ffff1de224 */ /* 0x000fe200078e0a1d */
[----:B------:R-:W-:Y:S01]  /*1540*/  CS2R R42, SRZ ;  /* 0x00000000002a7805 */ /* 0x000fe2000001ff00 */
[----:B------:R-:W-:Y:S01]  /*1550*/  @!P1 IMAD.IADD R7, R7, 0x1, -R6 ;  /* 0x0000000107079824 */ /* 0x000fe200078e0a06 */
[----:B------:R-:W-:Y:S01]  /*1560*/  LOP3.LUT R8, R8, 0x800, RZ, 0xc0, !PT ;  /* 0x0000080008087812 */ /* 0x000fe200078ec0ff */
[----:B------:R-:W-:Y:S01]  /*1570*/  @!P2 IMAD.MOV R31, RZ, RZ, -R31 ;  /* 0x000000ffff1fa224 */ /* 0x000fe200078e0a1f */
[----:B------:R-:W-:Y:S01]  /*1580*/  ISETP.NE.AND P1, PT, RZ, c[0x0][0x17c], PT ;  /* 0x00005f00ff007a0c */ /* 0x000fe20003f25270 */
[----:B------:R-:W-:-:S02]  /*1590*/  @!P3 IMAD.MOV R33, RZ, RZ, -R33 ;  /* 0x000000ffff21b224 */ /* 0x000fc400078e0a21 */
[----:B------:R-:W-:Y:S01]  /*15a0*/  IMAD.IADD R4, R8, 0x1, R9 ;  /* 0x0000000108047824 */ /* 0x000fe200078e0209 */
[----:B------:R-:W-:Y:S01]  /*15b0*/  LOP3.LUT R9, RZ, c[0x0][0x17c], RZ, 0x33, !PT ;  /* 0x00005f00ff097a12 */ /* 0x000fe200078e33ff */
[----:B------:R-:W-:Y:S02]  /*15c0*/  @!P4 IMAD.MOV R35, RZ, RZ, -R35 ;  /* 0x000000ffff23c224 */ /* 0x000fe400078e0a23 */
[----:B------:R-:W-:Y:S01]  /*15d0*/  @!P5 IMAD.MOV R37, RZ, RZ, -R37 ;  /* 0x000000ffff25d224 */ /* 0x000fe200078e0a25 */
[C---:B------:R-:W-:Y:S01]  /*15e0*/  SEL R84, R9.reuse, R23, !P1 ;  /* 0x0000001709547207 */ /* 0x040fe20004800000 */
[----:B------:R-:W-:Y:S01]  /*15f0*/  @!P0 IMAD.MOV R39, RZ, RZ, -R39 ;  /* 0x000000ffff278224 */ /* 0x000fe200078e0a27 */
[C---:B------:R-:W-:Y:S01]  /*1600*/  SEL R10, R9.reuse, R10, !P1 ;  /* 0x0000000a090a7207 */ /* 0x040fe20004800000 */
[----:B------:R-:W-:Y:S01]  /*1610*/  IMAD R12, R100, c[0x0][0x188], RZ ;  /* 0x00006200640c7a24 */ /* 0x000fe200078e02ff */
[C---:B------:R-:W-:Y:S01]  /*1620*/  SEL R11, R9.reuse, R11, !P1 ;  /* 0x0000000b090b7207 */ /* 0x040fe20004800000 */
[----:B------:R-:W-:Y:S01]  /*1630*/  IMAD R84, R84, c[0x0][0x190], RZ ;  /* 0x0000640054547a24 */ /* 0x000fe200078e02ff */
[C---:B------:R-:W-:Y:S01]  /*1640*/  SEL R13, R9.reuse, R13, !P1 ;  /* 0x0000000d090d7207 */ /* 0x040fe20004800000 */
[----:B------:R-:W-:Y:S01]  /*1650*/  IMAD R98, R10, c[0x0][0x190], RZ ;  /* 0x000064000a627a24 */ /* 0x000fe200078e02ff */
[----:B------:R-:W-:Y:S01]  /*1660*/  SEL R15, R9, R15, !P1 ;  /* 0x0000000f090f7207 */ /* 0x000fe20004800000 */
        /* <DEDUP_REMOVED lines=9> */
[C---:B------:R-:W-:Y:S01]  /*1700*/  SEL R81, R9.reuse, R27, !P1 ;  /* 0x0000001b09517207 */ /* 0x040fe20004800000 */
[----:B------:R-:W-:Y:S01]  /*1710*/  IMAD R86, R86, c[0x0][0x190], RZ ;  /* 0x0000640056567a24 */ /* 0x000fe200078e02ff */
[----:B------:R-:W-:Y:S01]  /*1720*/  SEL R49, R9, R29, !P1 ;  /* 0x0000001d09317207 */ /* 0x000fe20004800000 */
[----:B------:R-:W-:Y:S01]  /*1730*/  IMAD R83, R83, c[0x0][0x190], RZ ;  /* 0x0000640053537a24 */ /* 0x000fe200078e02ff */
[C---:B------:R-:W-:Y:S01]  /*1740*/  SEL R6, R9.reuse, R31, !P1 ;  /* 0x0000001f09067207 */ /* 0x040fe20004800000 */
        /* <DEDUP_REMOVED lines=9> */
[----:B------:R-:W-:Y:S01]  /*17e0*/  ISETP.GE.AND P1, PT, R105, RZ, PT ;  /* 0x000000ff6900720c */ /* 0x000fe20003f26270 */
[----:B------:R-:W-:Y:S01]  /*17f0*/  IMAD R23, R23, c[0x0][0x190], RZ ;  /* 0x0000640017177a24 */ /* 0x000fe200078e02ff */
[----:B------:R-:W-:Y:S01]  /*1800*/  ISETP.NE.AND P0, PT, RZ, c[0x0][0x178], PT ;  /* 0x00005e00ff007a0c */ /* 0x000fe20003f05270 */
[----:B------:R-:W-:Y:S01]  /*1810*/  IMAD R15, R8, c[0x0][0x190], RZ ;  /* 0x00006400080f7a24 */ /* 0x000fe200078e02ff */
[----:B------:R-:W-:Y:S01]  /*1820*/  LEA R99, P3, R98, c[0x0][0x168], 0x1 ;  /* 0x00005a0062637a11 */ /* 0x000fe200078608ff */
[----:B------:R-:W-:Y:S01]  /*1830*/  IMAD R13, R9, c[0x0][0x190], RZ ;  /* 0x00006400090d7a24 */ /* 0x000fe200078e02ff */
[----:B------:R-:W-:Y:S01]  /*1840*/  LEA R97, P4, R96, c[0x0][0x168], 0x1 ;  /* 0x00005a0060617a11 */ /* 0x000fe200078808ff */
[----:B------:R-:W-:Y:S01]  /*1850*/  IMAD R14, R106, c[0x0][0x188], RZ ;  /* 0x000062006a0e7a24 */ /* 0x000fe200078e02ff */
[----:B------:R-:W-:Y:S01]  /*1860*/  LEA.HI.X.SX32 R98, R98, c[0x0][0x16c], 0x1, P3 ;  /* 0x00005b0062627a11 */ /* 0x000fe200018f0eff */
[----:B------:R-:W-:Y:S01]  /*1870*/  IMAD R12, R107, c[0x0][0x188], RZ ;  /* 0x000062006b0c7a24 */ /* 0x000fe200078e02ff */
[----:B------:R-:W-:Y:S01]  /*1880*/  LEA.HI.X.SX32 R96, R96, c[0x0][0x16c], 0x1, P4 ;  /* 0x00005b0060607a11 */ /* 0x000fe200020f0eff */
[----:B------:R-:W-:Y:S01]  /*1890*/  IMAD R18, R108, c[0x0][0x188], RZ ;  /* 0x000062006c127a24 */ /* 0x000fe200078e02ff */
[----:B------:R-:W-:Y:S01]  /*18a0*/  LEA R95, P5, R94, c[0x0][0x168], 0x1 ;  /* 0x00005a005e5f7a11 */ /* 0x000fe200078a08ff */
[----:B------:R-:W-:Y:S01]  /*18b0*/  @!P1 IMAD.MOV R7, RZ, RZ, -R7 ;  /* 0x000000ffff079224 */ /* 0x000fe200078e0a07 */
[----:B------:R-:W-:Y:S01]  /*18c0*/  LEA R92, P6, R93, c[0x0][0x168], 0x1 ;  /* 0x00005a005d5c7a11 */ /* 0x000fe200078c08ff */
[----:B------:R-:W-:Y:S01]  /*18d0*/  IMAD R14, R109, c[0x0][0x188], RZ ;  /* 0x000062006d0e7a24 */ /* 0x000fe200078e02ff */
[----:B------:R-:W-:Y:S01]  /*18e0*/  @!P0 LOP3.LUT R7, RZ, c[0x0][0x178], RZ, 0x33, !PT ;  /* 0x00005e00ff078a12 */ /* 0x000fe200078e33ff */
[----:B------:R-:W-:Y:S01]  /*18f0*/  IMAD R12, R110, c[0x0][0x188], RZ ;  /* 0x000062006e0c7a24 */ /* 0x000fe200078e02ff */
[----:B------:R-:W-:Y:S01]  /*1900*/  LEA R91, P0, R17, c[0x0][0x168], 0x1 ;  /* 0x00005a00115b7a11 */ /* 0x000fe200078008ff */
        /* <DEDUP_REMOVED lines=13> */
[C---:B------:R-:W-:Y:S01]  /*19e0*/  LEA R87, P2, R86.reuse, c[0x0][0x168], 0x1 ;  /* 0x00005a0056577a11 */ /* 0x040fe200078408ff */
[----:B------:R-:W-:Y:S01]  /*19f0*/  CS2R R36, SRZ ;  /* 0x0000000000247805 */ /* 0x000fe2000001ff00 */
[----:B------:R-:W-:Y:S01]  /*1a00*/  LEA.HI.X.SX32 R93, R93, c[0x0][0x16c], 0x1, P6 ;  /* 0x00005b005d5d7a11 */ /* 0x000fe200030f0eff */
        /* <DEDUP_REMOVED lines=10> */
[----:B------:R-:W-:Y:S01]  /*1ab0*/  IMAD R125, R117, c[0x0][0x188], RZ ;  /* 0x00006200757d7a24 */ /* 0x000fe200078e02ff */
[----:B------:R-:W-:Y:S01]  /*1ac0*/  LEA R80, P5, R81, c[0x0][0x168], 0x1 ;  /* 0x00005a0051507a11 */ /* 0x000fe200078a08ff */
[----:B------:R-:W-:Y:S01]  /*1ad0*/  IMAD R124, R118, c[0x0][0x188], RZ ;  /* 0x00006200767c7a24 */ /* 0x000fe200078e02ff */
[----:B------:R-:W-:Y:S01]  /*1ae0*/  LEA R48, P6, R49, c[0x0][0x168], 0x1 ;  /* 0x00005a0031307a11 */ /* 0x000fe200078c08ff */
[----:B------:R-:W-:Y:S01]  /*1af0*/  IMAD R123, R119, c[0x0][0x188], RZ ;  /* 0x00006200777b7a24 */ /* 0x000fe200078e02ff */
[----:B------:R-:W-:Y:S01]  /*1b00*/  LEA R18, P0, R19, c[0x0][0x168], 0x1 ;  /* 0x00005a0013127a11 */ /* 0x000fe200078008ff */
[----:B------:R-:W-:Y:S01]  /*1b10*/  IMAD R122, R120, c[0x0][0x188], RZ ;  /* 0x00006200787a7a24 */ /* 0x000fe200078e02ff */
[----:B------:R-:W-:-:S02]  /*1b20*/  LEA R17, P1, R16, c[0x0][0x168], 0x1 ;  /* 0x00005a0010117a11 */ /* 0x000fc400078208ff */
[----:B------:R-:W-:Y:S02]  /*1b30*/  LEA R22, P2, R23, c[0x0][0x168], 0x1 ;  /* 0x00005a0017167a11 */ /* 0x000fe400078408ff */
[----:B------:R-:W-:Y:S02]  /*1b40*/  LEA R14, P3, R15, c[0x0][0x168], 0x1 ;  /* 0x00005a000f0e7a11 */ /* 0x000fe400078608ff */
[----:B------:R-:W-:Y:S02]  /*1b50*/  LEA R12, P4, R13, c[0x0][0x168], 0x1 ;  /* 0x00005a000d0c7a11 */ /* 0x000fe400078808ff */
[----:B------:R-:W-:Y:S02]  /*1b60*/  LEA.HI.X.SX32 R81, R81, c[0x0][0x16c], 0x1, P5 ;  /* 0x00005b0051517a11 */ /* 0x000fe400028f0eff */
[----:B------:R-:W-:Y:S02]  /*1b70*/  LEA.HI.X.SX32 R49, R49, c[0x0][0x16c], 0x1, P6 ;  /* 0x00005b0031317a11 */ /* 0x000fe400030f0eff */
[----:B------:R-:W-:-:S02]  /*1b80*/  LEA.HI.X.SX32 R19, R19, c[0x0][0x16c], 0x1, P0 ;  /* 0x00005b0013137a11 */ /* 0x000fc400000f0eff */
[----:B------:R-:W-:Y:S02]  /*1b90*/  LEA.HI.X.SX32 R16, R16, c[0x0][0x16c], 0x1, P1 ;  /* 0x00005b0010107a11 */ /* 0x000fe400008f0eff */
[----:B------:R-:W-:Y:S02]  /*1ba0*/  LEA.HI.X.SX32 R23, R23, c[0x0][0x16c], 0x1, P2 ;  /* 0x00005b0017177a11 */ /* 0x000fe400010f0eff */
[----:B------:R-:W-:Y:S02]  /*1bb0*/  LEA.HI.X.SX32 R15, R15, c[0x0][0x16c], 0x1, P3 ;  /* 0x00005b000f0f7a11 */ /* 0x000fe400018f0eff */
[----:B------:R-:W-:Y:S02]  /*1bc0*/  LEA.HI.X.SX32 R13, R13, c[0x0][0x16c], 0x1, P4 ;  /* 0x00005b000d0d7a11 */ /* 0x000fe400020f0eff */
.L_x_2:
[C---:B------:R-:W-:Y:S01]  /*1bd0*/  ISETP.GE.AND P0, PT, R100.reuse, UR4, PT ;  /* 0x0000000464007c0c */ /* 0x040fe2000bf06270 */
[----:B------:R-:W-:Y:S01]  /*1be0*/  IMAD R6, R100, c[0x0][0x188], RZ ;  /* 0x0000620064067a24 */ /* 0x000fe200078e02ff */
[----:B------:R-:W-:Y:S02]  /*1bf0*/  PRMT R68, RZ, 0x7610, R68 ;  /* 0x00007610ff447816 */ /* 0x000fe40000000044 */
[----:B------:R-:W-:Y:S01]  /*1c00*/  ISETP.GE.AND P1, PT, R119, UR4, PT ;  /* 0x0000000477007c0c */ /* 0x000fe2000bf26270 */
[----:B------:R-:W-:Y:S01]  /*1c10*/  IMAD.WIDE R6, R6, 0x2, R10 ;  /* 0x0000000206067825 */ /* 0x000fe200078e020a */
[----:B------:R-:W-:-:S07]  /*1c20*/  PRMT R76, RZ, 0x7610, R76 ;  /* 0x00007610ff4c7816 */ /* 0x000fce000000004c */
[----:B------:R0:W2:Y:S01]  /*1c30*/  @!P0 LDG.E.U16 R68, [R6.64] ;  /* 0x0000000606448981 */ /* 0x0000a2000c1e1500 */
[----:B------:R-:W-:Y:S02]  /*1c40*/  ISETP.GE.AND P0, PT, R117, UR4, PT ;  /* 0x0000000475007c0c */ /* 0x000fe4000bf06270 */
[----:B------:R-:W-:Y:S01]  /*1c50*/  PRMT R75, RZ, 0x7610, R75 ;  /* 0x00007610ff4b7816 */ /* 0x000fe2000000004b */
[----:B0-----:R-:W-:-:S05]  /*1c60*/  IMAD.WIDE R6, R123, 0x2, R10 ;  /* 0x000000027b067825 */ /* 0x001fca00078e020a */
[----:B------:R0:W3:Y:S01]  /*1c70*/  @!P1 LDG.E.U16 R76, [R6.64] ;  /* 0x00000006064c9981 */ /* 0x0000e2000c1e1500 */
[C---:B------:R-:W-:Y:S01]  /*1c80*/  ISETP.GE.AND P1, PT, R115.reuse, UR4, PT ;  /* 0x0000000473007c0c */ /* 0x040fe2000bf26270 */
[----:B------:R-:W-:Y:S01]  /*1c90*/  IMAD R8, R115, c[0x0][0x188], RZ ;  /* 0x0000620073087a24 */ /* 0x000fe200078e02ff */
[----:B------:R-:W-:Y:S01]  /*1ca0*/  PRMT R74, RZ, 0x7610, R74 ;  /* 0x00007610ff4a7816 */ /* 0x000fe2000000004a */
[----:B0-----:R-:W-:-:S05]  /*1cb0*/  IMAD.WIDE R6, R125, 0x2, R10 ;  /* 0x000000027d067825 */ /* 0x001fca00078e020a */
[----:B------:R0:W4:Y:S01]  /*1cc0*/  @!P0 LDG.E.U16 R75, [R6.64] ;  /* 0x00000006064b8981 */ /* 0x000122000c1e1500 */
[----:B------:R-:W-:Y:S02]  /*1cd0*/  ISETP.GE.AND P0, PT, R113, UR4, PT ;  /* 0x0000000471007c0c */ /* 0x000fe4000bf06270 */
[----:B------:R-:W-:Y:S01]  /*1ce0*/  PRMT R73, RZ, 0x7610, R73 ;  /* 0x00007610ff497816 */ /* 0x000fe20000000049 */
[----:B0-----:R-:W-:-:S04]  /*1cf0*/  IMAD.WIDE R6, R8, 0x2, R10 ;  /* 0x0000000208067825 */ /* 0x001fc800078e020a */
[----:B------:R-:W-:Y:S01]  /*1d00*/  IMAD R8, R113, c[0x0][0x188], RZ ;  /* 0x0000620071087a24 */ /* 0x000fe200078e02ff */
[----:B------:R0:W5:Y:S01]  /*1d10*/  @!P1 LDG.E.U16 R74, [R6.64] ;  /* 0x00000006064a9981 */ /* 0x000162000c1e1500 */
        /* <DEDUP_REMOVED lines=17> */
[----:B0-----:R-:W-:-:S05]  /*1e30*/  IMAD.WIDE R6, R8, 0x2, R10 ;  /* 0x0000000208067825 */ /* 0x001fca00078e020a */
[----:B------:R0:W5:Y:S02]  /*1e40*/  @!P1 LDG.E.U16 R70, [R6.64] ;  /* 0x0000000606469981 */ /* 0x000164000c1e1500 */
[----:B0-----:R-:W-:-:S05]  /*1e50*/  IMAD.WIDE R6, R122, 0x2, R10 ;  /* 0x000000027a067825 */ /* 0x001fca00078e020a */
[----:B------:R0:W5:Y:S01]  /*1e60*/  @!P0 LDG.E.U16 R69, [R6.64] ;  /* 0x0000000606458981 */ /* 0x000162000c1e1500 */
[----:B------:R-:W-:Y:S02]  /*1e70*/  ISETP.GE.AND P0, PT, R118, UR4, PT ;  /* 0x0000000476007c0c */ /* 0x000fe4000bf06270 */
[----:B------:R-:W-:Y:S02]  /*1e80*/  PRMT R21, RZ, 0x7610, R21 ;  /* 0x00007610ff157816 */ /* 0x000fe40000000015 */
[C---:B------:R-:W-:Y:S01]  /*1e90*/  ISETP.GE.AND P1, PT, R116.reuse, UR4, PT ;  /* 0x0000000474007c0c */ /* 0x040fe2000bf26270 */
[----:B------:R-:W-:Y:S01]  /*1ea0*/  IMAD R9, R116, c[0x0][0x188], RZ ;  /* 0x0000620074097a24 */ /* 0x000fe200078e02ff */
[----:B------:R-:W-:Y:S01]  /*1eb0*/  ISETP.GE.AND P2, PT, R114, UR4, PT ;  /* 0x0000000472007c0c */ /* 0x000fe2000bf46270 */
[----:B0-----:R-:W-:Y:S01]  /*1ec0*/  IMAD.WIDE R6, R124, 0x2, R10 ;  /* 0x000000027c067825 */ /* 0x001fe200078e020a */
[----:B------:R-:W-:-:S05]  /*1ed0*/  PRMT R20, RZ, 0x7610, R20 ;  /* 0x00007610ff147816 */ /* 0x000fca0000000014 */
[----:B------:R0:W5:Y:S01]  /*1ee0*/  @!P0 LDG.E.U16 R21, [R6.64] ;  /* 0x0000000606158981 */ /* 0x000162000c1e1500 */
[----:B------:R-:W-:Y:S01]  /*1ef0*/  ISETP.GE.AND P0, PT, R112, UR4, PT ;  /* 0x0000000470007c0c */ /* 0x000fe2000bf06270 */
[----:B------:R-:W-:Y:S01]  /*1f00*/  IMAD R8, R114, c[0x0][0x188], RZ ;  /* 0x0000620072087a24 */ /* 0x000fe200078e02ff */
[----:B------:R-:W-:Y:S01]  /*1f10*/  PRMT R47, RZ, 0x7610, R47 ;  /* 0x00007610ff2f7816 */ /* 0x000fe2000000002f */
[----:B------:R-:W-:Y:S01]  /*1f20*/  IMAD R51, R112, c[0x0][0x188], RZ ;  /* 0x0000620070337a24 */ /* 0x000fe200078e02ff */
[----:B------:R-:W-:Y:S02]  /*1f30*/  PRMT R46, RZ, 0x7610, R46 ;  /* 0x00007610ff2e7816 */ /* 0x000fe4000000002e */
[----:B------:R-:W-:Y:S01]  /*1f40*/  ISETP.GE.AND P3, PT, R110, UR4, PT ;  /* 0x000000046e007c0c */ /* 0x000fe2000bf66270 */
[----:B0-----:R-:W-:-:S04]  /*1f50*/  IMAD.WIDE R6, R9, 0x2, R10 ;  /* 0x0000000209067825 */ /* 0x001fc800078e020a */
[----:B------:R-:W-:Y:S01]  /*1f60*/  IMAD.WIDE R8, R8, 0x2, R10 ;  /* 0x0000000208087825 */ /* 0x000fe200078e020a */
[----:B------:R0:W5:Y:S01]  /*1f70*/  @!P1 LDG.E.U16 R20, [R6.64] ;  /* 0x0000000606149981 */ /* 0x000162000c1e1500 */
[----:B------:R-:W-:Y:S02]  /*1f80*/  ISETP.GE.AND P1, PT, R108, UR4, PT ;  /* 0x000000046c007c0c */ /* 0x000fe4000bf26270 */
[----:B------:R-:W-:Y:S01]  /*1f90*/  IMAD R50, R110, c[0x0][0x188], RZ ;  /* 0x000062006e327a24 */ /* 0x000fe200078e02ff */
[----:B------:R1:W5:Y:S01]  /*1fa0*/  @!P2 LDG.E.U16 R47, [R8.64] ;  /* 0x00000006082fa981 */ /* 0x000362000c1e1500 */
[----:B------:R-:W-:Y:S01]  /*1fb0*/  PRMT R45, RZ, 0x7610, R45 ;  /* 0x00007610ff2d7816 */ /* 0x000fe2000000002d */
[--C-:B0-----:R-:W-:Y:S02]  /*1fc0*/  IMAD.WIDE R6, R51, 0x2, R10.reuse ;  /* 0x0000000233067825 */ /* 0x101fe400078e020a */
[----:B------:R-:W0:Y:S02]  /*1fd0*/  S2R R51, SR_TID.X ;  /* 0x0000000000337919 */ /* 0x000e240000002100 */
[----:B-1----:R-:W-:-:S02]  /*1fe0*/  IMAD.WIDE R8, R50, 0x2, R10 ;  /* 0x0000000232087825 */ /* 0x002fc400078e020a */
[----:B------:R1:W5:Y:S02]  /*1ff0*/  @!P0 LDG.E.U16 R46, [R6.64] ;  /* 0x00000006062e8981 */ /* 0x000364000c1e1500 */
[----:B------:R-:W-:Y:S01]  /*2000*/  IMAD R50, R108, c[0x0][0x188], RZ ;  /* 0x000062006c327a24 */ /* 0x000fe200078e02ff */
[----:B------:R-:W-:Y:S01]  /*2010*/  ISETP.GE.AND P0, PT, R106, UR4, PT ;  /* 0x000000046a007c0c */ /* 0x000fe2000bf06270 */
[----:B------:R0:W5:Y:S01]  /*2020*/  @!P3 LDG.E.U16 R45, [R8.64] ;  /* 0x00000006082db981 */ /* 0x000162000c1e1500 */
[----:B------:R-:W-:Y:S01]  /*2030*/  PRMT R44, RZ, 0x7610, R44 ;  /* 0x00007610ff2c7816 */ /* 0x000fe2000000002c */
[----:B-1----:R-:W-:Y:S01]  /*2040*/  IMAD.WIDE R6, R50, 0x2, R10 ;  /* 0x0000000232067825 */ /* 0x002fe200078e020a */
[----:B------:R-:W-:-:S03]  /*2050*/  PRMT R35, RZ, 0x7610, R35 ;  /* 0x00007610ff237816 */ /* 0x000fc60000000023 */
[----:B------:R-:W-:Y:S01]  /*2060*/  IMAD R50, R106, c[0x0][0x188], RZ ;  /* 0x000062006a327a24 */ /* 0x000fe200078e02ff */
[----:B------:R1:W5:Y:S01]  /*2070*/  @!P1 LDG.E.U16 R44, [R6.64] ;  /* 0x00000006062c9981 */ /* 0x000362000c1e1500 */
[----:B0-----:R-:W-:Y:S02]  /*2080*/  LOP3.LUT R51, R51, 0x3f, RZ, 0xc0, !PT ;  /* 0x0000003f33337812 */ /* 0x001fe400078ec0ff */
[----:B-1----:R-:W-:-:S05]  /*2090*/  IMAD.WIDE R6, R50, 0x2, R10 ;  /* 0x0000000232067825 */ /* 0x002fca00078e020a */
[----:B------:R0:W5:Y:S04]  /*20a0*/  @!P0 LDG.E.U16 R35, [R6.64] ;  /* 0x0000000606238981 */ /* 0x000168000c1e1500 */
[----:B------:R-:W-:Y:S01]  /*20b0*/  BAR.SYNC.DEFER_BLOCKING 0x0 ;  /* 0x0000000000007b1d */ /* 0x000fe20000010000 */
[----:B------:R-:W-:Y:S02]  /*20c0*/  ISETP.GE.AND P1, PT, R51, UR4, PT ;  /* 0x0000000433007c0c */ /* 0x000fe4000bf26270 */
[----:B------:R-:W-:Y:S01]  /*20d0*/  PRMT R34, RZ, 0x7610, R34 ;  /* 0x00007610ff227816 */ /* 0x000fe20000000022 */
[----:B0-----:R-:W-:Y:S01]  /*20e0*/  IMAD.WIDE R6, R102, 0x2, R12 ;  /* 0x0000000266067825 */ /* 0x001fe200078e020c */
[----:B------:R-:W-:Y:S02]  /*20f0*/  PRMT R33, RZ, 0x7610, R33 ;  /* 0x00007610ff217816 */ /* 0x000fe40000000021 */
[----:B------:R-:W-:Y:S01]  /*2100*/  LOP3.LUT R17, R17, R16, RZ, 0x3c, !PT ;  /* 0x0000001011117212 */ /* 0x000fe200078e3cff */
[----:B------:R-:W-:-:S02]  /*2110*/  IMAD.MOV.U32 R8, RZ, RZ, R22 ;  /* 0x000000ffff087224 */ /* 0x000fc400078e0016 */
[----:B------:R-:W-:Y:S01]  /*2120*/  IMAD.MOV.U32 R9, RZ, RZ, R23 ;  /* 0x000000ffff097224 */ /* 0x000fe200078e0017 */
[C---:B------:R-:W-:Y:S02]  /*2130*/  LOP3.LUT R16, R17.reuse, R16, RZ, 0x3c, !PT ;  /* 0x0000001011107212 */ /* 0x040fe400078e3cff */
[----:B------:R-:W-:Y:S01]  /*2140*/  PRMT R32, RZ, 0x7610, R32 ;  /* 0x00007610ff207816 */ /* 0x000fe20000000020 */
[----:B------:R0:W5:Y:S01]  /*2150*/  @!P1 LDG.E.U16 R34, [R6.64] ;  /* 0x0000000606229981 */ /* 0x000162000c1e1500 */
[----:B------:R-:W-:Y:S01]  /*2160*/  LOP3.LUT R17, R17, R16, RZ, 0x3c, !PT ;  /* 0x0000001011117212 */ /* 0x000fe200078e3cff */
[----:B0-----:R-:W-:-:S05]  /*2170*/  IMAD.WIDE R6, R102, 0x2, R14 ;  /* 0x0000000266067825 */ /* 0x001fca00078e020e */
[----:B------:R0:W5:Y:S01]  /*2180*/  @!P1 LDG.E.U16 R33, [R6.64] ;  /* 0x0000000606219981 */ /* 0x000162000c1e1500 */
[----:B------:R-:W-:Y:S01]  /*2190*/  PRMT R23, RZ, 0x7610, R23 ;  /* 0x00007610ff177816 */ /* 0x000fe20000000017 */
[----:B0-----:R-:W-:-:S05]  /*21a0*/  IMAD.WIDE R6, R102, 0x2, R8 ;  /* 0x0000000266067825 */ /* 0x001fca00078e0208 */
[----:B------:R0:W5:Y:S01]  /*21b0*/  @!P1 LDG.E.U16 R32, [R6.64] ;  /* 0x0000000606209981 */ /* 0x000162000c1e1500 */
[----:B------:R-:W-:Y:S01]  /*21c0*/  PRMT R22, RZ, 0x7610, R22 ;  /* 0x00007610ff167816 */ /* 0x000fe20000000016 */
[----:B0-----:R-:W-:-:S05]  /*21d0*/  IMAD.WIDE R6, R102, 0x2, R16 ;  /* 0x0000000266067825 */ /* 0x001fca00078e0210 */
[----:B------:R0:W5:Y:S02]  /*21e0*/  @!P1 LDG.E.U16 R23, [R6.64] ;  /* 0x0000000606179981 */ /* 0x000164000c1e1500 */
[----:B0-----:R-:W-:Y:S02]  /*21f0*/  IMAD.MOV.U32 R6, RZ, RZ, R18 ;  /* 0x000000ffff067224 */ /* 0x001fe400078e0012 */
[----:B------:R-:W-:-:S04]  /*2200*/  IMAD.MOV.U32 R7, RZ, RZ, R19 ;  /* 0x000000ffff077224 */ /* 0x000fc800078e0013 */
[----:B------:R-:W-:-:S05]  /*2210*/  IMAD.WIDE R18, R102, 0x2, R6 ;  /* 0x0000000266127825 */ /* 0x000fca00078e0206 */
[----:B------:R0:W5:Y:S01]  /*2220*/  @!P1 LDG.E.U16 R22, [R18.64] ;  /* 0x0000000612169981 */ /* 0x000162000c1e1500 */
[----:B------:R-:W-:Y:S01]  /*2230*/  LOP3.LUT R85, R85, R84, RZ, 0x3c, !PT ;  /* 0x0000005455557212 */ /* 0x000fe200078e3cff */
[--C-:B0-----:R-:W-:Y:S02]  /*2240*/  IMAD.MOV.U32 R18, RZ, RZ, R48.reuse ;  /* 0x000000ffff127224 */ /* 0x101fe400078e0030 */
[----:B------:R-:W-:Y:S01]  /*2250*/  IMAD.MOV.U32 R19, RZ, RZ, R49 ;  /* 0x000000ffff137224 */ /* 0x000fe200078e0031 */
[----:B------:R-:W-:-:S03]  /*2260*/  PRMT R48, RZ, 0x7610, R48 ;  /* 0x00007610ff307816 */ /* 0x000fc60000000030 */
[----:B------:R-:W-:Y:S01]  /*2270*/  IMAD.WIDE R50, R102, 0x2, R18 ;  /* 0x0000000266327825 */ /* 0x000fe200078e0212 */
[----:B------:R-:W-:-:S04]  /*2280*/  PRMT R49, RZ, 0x7610, R49 ;  /* 0x00007610ff317816 */ /* 0x000fc80000000031 */
[----:B------:R0:W5:Y:S01]  /*2290*/  @!P1 LDG.E.U16 R48, [R50.64] ;  /* 0x0000000632309981 */ /* 0x000162000c1e1500 */
[----:B------:R-:W-:Y:S02]  /*22a0*/  LOP3.LUT R84, R85, R84, RZ, 0x3c, !PT ;  /* 0x0000005455547212 */ /* 0x000fe400078e3cff */
[----:B------:R-:W-:Y:S01]  /*22b0*/  LOP3.LUT R87, R87, R86, RZ, 0x3c, !PT ;  /* 0x0000005657577212 */ /* 0x000fe200078e3cff */
[----:B--2---:R1:W-:Y:S01]  /*22c0*/  STS.U16 [R0], R68 ;  /* 0x0000004400007388 */ /* 0x0043e20000000400 */
[----:B0-----:R-:W-:Y:S01]  /*22d0*/  IMAD.WIDE R50, R102, 0x2, R80 ;  /* 0x0000000266327825 */ /* 0x001fe200078e0250 */
[----:B------:R-:W-:Y:S02]  /*22e0*/  LOP3.LUT R85, R85, R84, RZ, 0x3c, !PT ;  /* 0x0000005455557212 */ /* 0x000fe400078e3cff */
[----:B-1----:R-:W-:Y:S02]  /*22f0*/  PRMT R68, RZ, 0x7610, R68 ;  /* 0x00007610ff447816 */ /* 0x002fe40000000044 */
[----:B------:R0:W2:Y:S01]  /*2300*/  @!P1 LDG.E.U16 R49, [R50.64] ;  /* 0x0000000632319981 */ /* 0x0000a2000c1e1500 */
[----:B------:R-:W-:-:S03]  /*2310*/  LOP3.LUT R86, R87, R86, RZ, 0x3c, !PT ;  /* 0x0000005657567212 */ /* 0x000fc600078e3cff */
[----:B---3--:R1:W-:Y:S01]  /*2320*/  STS.U16 [R0+0x800], R76 ;  /* 0x0008004c00007388 */ /* 0x0083e20000000400 */
[----:B0-----:R-:W-:Y:S01]  /*2330*/  IMAD.WIDE R50, R102, 0x2, R82 ;  /* 0x0000000266327825 */ /* 0x001fe200078e0252 */
[----:B------:R-:W-:Y:S02]  /*2340*/  LOP3.LUT R87, R87, R86, RZ, 0x3c, !PT ;  /* 0x0000005657577212 */ /* 0x000fe400078e3cff */
[----:B-1----:R-:W-:Y:S02]  /*2350*/  PRMT R76, RZ, 0x7610, R76 ;  /* 0x00007610ff4c7816 */ /* 0x002fe4000000004c */
[----:B------:R0:W3:Y:S01]  /*2360*/  @!P1 LDG.E.U16 R68, [R50.64] ;  /* 0x0000000632449981 */ /* 0x0000e2000c1e1500 */
[----:B------:R-:W-:-:S03]  /*2370*/  LOP3.LUT R91, R91, R90, RZ, 0x3c, !PT ;  /* 0x0000005a5b5b7212 */ /* 0x000fc600078e3cff */
[----:B----4-:R1:W-:Y:S01]  /*2380*/  STS.U16 [R0+0x1000], R75 ;  /* 0x0010004b00007388 */ /* 0x0103e20000000400 */
[----:B0-----:R-:W-:Y:S01]  /*2390*/  IMAD.WIDE R50, R102, 0x2, R84 ;  /* 0x0000000266327825 */ /* 0x001fe200078e0254 */
[----:B-1----:R-:W-:-:S04]  /*23a0*/  PRMT R75, RZ, 0x7610, R75 ;  /* 0x00007610ff4b7816 */ /* 0x002fc8000000004b */
[----:B------:R0:W4:Y:S01]  /*23b0*/  @!P1 LDG.E.U16 R76, [R50.64] ;  /* 0x00000006324c9981 */ /* 0x000122000c1e1500 */
[----:B------:R-:W-:-:S03]  /*23c0*/  LOP3.LUT R90, R91, R90, RZ, 0x3c, !PT ;  /* 0x0000005a5b5a7212 */ /* 0x000fc600078e3cff */
[----:B-----5:R1:W-:Y:S01]  /*23d0*/  STS.U16 [R0+0x1800], R74 ;  /* 0x0018004a00007388 */ /* 0x0203e20000000400 */
[----:B0-----:R-:W-:Y:S01]  /*23e0*/  IMAD.WIDE R50, R102, 0x2, R86 ;  /* 0x0000000266327825 */ /* 0x001fe200078e0256 */
[----:B------:R-:W-:Y:S02]  /*23f0*/  LOP3.LUT R91, R91, R90, RZ, 0x3c, !PT ;  /* 0x0000005a5b5b7212 */ /* 0x000fe400078e3cff */
[----:B-1----:R-:W-:Y:S02]  /*2400*/  PRMT R74, RZ, 0x7610, R74 ;  /* 0x00007610ff4a7816 */ /* 0x002fe4000000004a */
[----:B------:R0:W5:Y:S01]  /*2410*/  @!P1 LDG.E.U16 R75, [R50.64] ;  /* 0x00000006324b9981 */ /* 0x000162000c1e1500 */
[----:B------:R-:W-:-:S03]  /*2420*/  LOP3.LUT R95, R95, R94, RZ, 0x3c, !PT ;  /* 0x0000005e5f5f7212 */ /* 0x000fc600078e3cff */
[----:B------:R1:W-:Y:S01]  /*2430*/  STS.U16 [R0+0x2000], R73 ;  /* 0x0020004900007388 */ /* 0x0003e20000000400 */
[----:B0-----:R-:W-:Y:S01]  /*2440*/  IMAD.WIDE R50, R102, 0x2, R88 ;  /* 0x0000000266327825 */ /* 0x001fe200078e0258 */
[----:B-1----:R-:W-:-:S04]  /*2450*/  PRMT R73, RZ, 0x7610, R73 ;  /* 0x00007610ff497816 */ /* 0x002fc80000000049 */
[----:B------:R0:W5:Y:S01]  /*2460*/  @!P1 LDG.E.U16 R74, [R50.64] ;  /* 0x00000006324a9981 */ /* 0x000162000c1e1500 */
[----:B------:R-:W-:Y:S02]  /*2470*/  LOP3.LUT R94, R95, R94, RZ, 0x3c, !PT ;  /* 0x0000005e5f5e7212 */ /* 0x000fe400078e3cff */
[----:B------:R-:W-:Y:S01]  /*2480*/  LOP3.LUT R97, R97, R96, RZ, 0x3c, !PT ;  /* 0x0000006061617212 */ /* 0x000fe200078e3cff */
[----:B------:R1:W-:Y:S01]  /*2490*/  STS.U16 [R0+0x2800], R72 ;  /* 0x0028004800007388 */ /* 0x0003e20000000400 */
[----:B0-----:R-:W-:Y:S01]  /*24a0*/  IMAD.WIDE R50, R102, 0x2, R90 ;  /* 0x0000000266327825 */ /* 0x001fe200078e025a */
[----:B------:R-:W-:Y:S02]  /*24b0*/  LOP3.LUT R95, R95, R94, RZ, 0x3c, !PT ;  /* 0x0000005e5f5f7212 */ /* 0x000fe400078e3cff */
[----:B-1----:R-:W-:Y:S02]  /*24c0*/  PRMT R72, RZ, 0x7610, R72 ;  /* 0x00007610ff487816 */ /* 0x002fe40000000048 */
[----:B------:R0:W5:Y:S01]  /*24d0*/  @!P1 LDG.E.U16 R73, [R50.64] ;  /* 0x0000000632499981 */ /* 0x000162000c1e1500 */
[----:B------:R-:W-:-:S02]  /*24e0*/  LOP3.LUT R96, R97, R96, RZ, 0x3c, !PT ;  /* 0x0000006061607212 */ /* 0x000fc400078e3cff */
[----:B------:R-:W-:Y:S01]  /*24f0*/  LOP3.LUT R99, R99, R98, RZ, 0x3c, !PT ;  /* 0x0000006263637212 */ /* 0x000fe200078e3cff */
[----:B------:R1:W-:Y:S01]  /*2500*/  STS.U16 [R0+0x3000], R71 ;  /* 0x0030004700007388 */ /* 0x0003e20000000400 */
[----:B0-----:R-:W-:Y:S01]  /*2510*/  IMAD.WIDE R50, R102, 0x2, R92 ;  /* 0x0000000266327825 */ /* 0x001fe200078e025c */
[----:B------:R-:W-:Y:S02]  /*2520*/  LOP3.LUT R97, R97, R96, RZ, 0x3c, !PT ;  /* 0x0000006061617212 */ /* 0x000fe400078e3cff */
[----:B-1----:R-:W-:Y:S02]  /*2530*/  PRMT R71, RZ, 0x7610, R71 ;  /* 0x00007610ff477816 */ /* 0x002fe40000000047 */
[----:B------:R0:W5:Y:S01]  /*2540*/  @!P1 LDG.E.U16 R72, [R50.64] ;  /* 0x0000000632489981 */ /* 0x000162000c1e1500 */
[----:B------:R-:W-:-:S03]  /*2550*/  LOP3.LUT R98, R99, R98, RZ, 0x3c, !PT ;  /* 0x0000006263627212 */ /* 0x000fc600078e3cff */
[----:B------:R1:W-:Y:S01]  /*2560*/  STS.U16 [R0+0x3800], R70 ;  /* 0x0038004600007388 */ /* 0x0003e20000000400 */
[C---:B0-----:R-:W-:Y:S01]  /*2570*/  IMAD.WIDE R50, R102.reuse, 0x2, R94 ;  /* 0x0000000266327825 */ /* 0x041fe200078e025e */
[----:B------:R-:W-:Y:S02]  /*2580*/  LOP3.LUT R99, R99, R98, RZ, 0x3c, !PT ;  /* 0x0000006263637212 */ /* 0x000fe400078e3cff */
[----:B-1----:R-:W-:Y:S02]  /*2590*/  PRMT R70, RZ, 0x7610, R70 ;  /* 0x00007610ff467816 */ /* 0x002fe40000000046 */
[----:B------:R0:W5:Y:S04]  /*25a0*/  @!P1 LDG.E.U16 R71, [R50.64] ;  /* 0x0000000632479981 */ /* 0x000168000c1e1500 */
[----:B------:R1:W-:Y:S01]  /*25b0*/  STS.U16 [R104+0x400], R69 ;  /* 0x0004004568007388 */ /* 0x0003e20000000400 */
[----:B0-----:R-:W-:Y:S01]  /*25c0*/  IMAD.WIDE R50, R102, 0x2, R96 ;  /* 0x0000000266327825 */ /* 0x001fe200078e0260 */
[----:B-1----:R-:W-:-:S04]  /*25d0*/  PRMT R69, RZ, 0x7610, R69 ;  /* 0x00007610ff457816 */ /* 0x002fc80000000045 */
[----:B------:R0:W5:Y:S02]  /*25e0*/  @!P1 LDG.E.U16 R70, [R50.64] ;  /* 0x0000000632469981 */ /* 0x000164000c1e1500 */
[----:B0-----:R-:W-:-:S05]  /*25f0*/  IMAD.WIDE R50, R102, 0x2, R98 ;  /* 0x0000000266327825 */ /* 0x001fca00078e0262 */
[----:B------:R-:W5:Y:S04]  /*2600*/  @!P1 LDG.E.U16 R69, [R50.64] ;  /* 0x0000000632459981 */ /* 0x000f68000c1e1500 */
[----:B------:R-:W-:Y:S04]  /*2610*/  STS.U16 [R104+0xc00], R21 ;  /* 0x000c001568007388 */ /* 0x000fe80000000400 */
        /* <DEDUP_REMOVED lines=12> */
[----:B--2---:R-:W-:Y:S04]  /*26e0*/  STS.U16 [R2+0x5800], R49 ;  /* 0x0058003102007388 */ /* 0x004fe80000000400 */
[----:B---3--:R-:W-:Y:S04]  /*26f0*/  STS.U16 [R2+0x5c00], R68 ;  /* 0x005c004402007388 */ /* 0x008fe80000000400 */
[----:B----4-:R-:W-:Y:S04]  /*2700*/  STS.U16 [R2+0x6000], R76 ;  /* 0x0060004c02007388 */ /* 0x010fe80000000400 */
[----:B-----5:R-:W-:Y:S04]  /*2710*/  STS.U16 [R2+0x6400], R75 ;  /* 0x0064004b02007388 */ /* 0x020fe80000000400 */
[----:B------:R-:W-:Y:S04]  /*2720*/  STS.U16 [R2+0x6800], R74 ;  /* 0x0068004a02007388 */ /* 0x000fe80000000400 */
[----:B------:R-:W-:Y:S04]  /*2730*/  STS.U16 [R2+0x6c00], R73 ;  /* 0x006c004902007388 */ /* 0x000fe80000000400 */
[----:B------:R-:W-:Y:S04]  /*2740*/  STS.U16 [R2+0x7000], R72 ;  /* 0x0070004802007388 */ /* 0x000fe80000000400 */
[----:B------:R-:W-:Y:S04]  /*2750*/  STS.U16 [R2+0x7400], R71 ;  /* 0x0074004702007388 */ /* 0x000fe80000000400 */
[----:B------:R-:W-:Y:S04]  /*2760*/  STS.U16 [R2+0x7800], R70 ;  /* 0x0078004602007388 */ /* 0x000fe80000000400 */
[----:B------:R-:W-:Y:S04]  /*2770*/  STS.U16 [R2+0x7c00], R69 ;  /* 0x007c004502007388 */ /* 0x000fe80000000400 */
[----:B------:R-:W-:Y:S06]  /*2780*/  BAR.SYNC.DEFER_BLOCKING 0x0 ;  /* 0x0000000000007b1d */ /* 0x000fec0000010000 */
[----:B------:R-:W-:Y:S04]  /*2790*/  LDSM.16.MT88.4 R44, [R4] ;  /* 0x00000000042c783b */ /* 0x000fe80000004200 */
[----:B------:R-:W0:Y:S04]  /*27a0*/  LDSM.16.M88.4 R20, [R3+0x4000] ;  /* 0x004000000314783b */ /* 0x000e280000000200 */
[----:B------:R-:W1:Y:S04]  /*27b0*/  LDSM.16.M88.4 R48, [R3+0x5000] ;  /* 0x005000000330783b */ /* 0x000e680000000200 */
[----:B------:R-:W2:Y:S04]  /*27c0*/  LDSM.16.M88.4 R76, [R3+0x6000] ;  /* 0x00600000034c783b */ /* 0x000ea80000000200 */
[----:B------:R-:W3:Y:S04]  /*27d0*/  LDSM.16.M88.4 R68, [R3+0x7000] ;  /* 0x007000000344783b */ /* 0x000ee80000000200 */
[----:B------:R-:W4:Y:S04]  /*27e0*/  LDSM.16.MT88.4 R32, [R4+0x80] ;  /* 0x000080000420783b */ /* 0x000f280000004200 */
[----:B------:R-:W5:Y:S01]  /*27f0*/  LDSM.16.MT88.4 R72, [R4+0x1000] ;  /* 0x001000000448783b */ /* 0x000f620000004200 */
[C---:B0-----:R-:W-:Y:S08]  /*2800*/  HMMA.16816.F32.BF16 R64, R44.reuse, R20, R64 ;  /* 0x000000142c40723c */ /* 0x041ff00000041840 */
[C---:B-1----:R-:W-:Y:S08]  /*2810*/  HMMA.16816.F32.BF16 R60, R44.reuse, R48, R60 ;  /* 0x000000302c3c723c */ /* 0x042ff0000004183c */
[C---:B--2---:R-:W-:Y:S08]  /*2820*/  HMMA.16816.F32.BF16 R56, R44.reuse, R76, R56 ;  /* 0x0000004c2c38723c */ /* 0x044ff00000041838 */
[----:B---3--:R-:W-:Y:S08]  /*2830*/  HMMA.16816.F32.BF16 R36, R44, R68, R36 ;  /* 0x000000442c24723c */ /* 0x008ff00000041824 */
[C---:B----4-:R-:W-:Y:S01]  /*2840*/  HMMA.16816.F32.BF16 R44, R32.reuse, R48, R24 ;  /* 0x00000030202c723c */ /* 0x050fe20000041818 */
[----:B------:R-:W0:Y:S07]  /*2850*/  LDSM.16.MT88.4 R24, [R4+0x1080] ;  /* 0x001080000418783b */ /* 0x000e2e0000004200 */
[C---:B------:R-:W-:Y:S08]  /*2860*/  HMMA.16816.F32.BF16 R40, R32.reuse, R20, R40 ;  /* 0x000000142028723c */ /* 0x040ff00000041828 */
[C---:B------:R-:W-:Y:S08]  /*2870*/  HMMA.16816.F32.BF16 R28, R32.reuse, R76, R28 ;  /* 0x0000004c201c723c */ /* 0x040ff0000004181c */
[----:B------:R-:W-:Y:S01]  /*2880*/  HMMA.16816.F32.BF16 R32, R32, R68, R52 ;  /* 0x000000442020723c */ /* 0x000fe20000041834 */
[----:B------:R-:W-:Y:S07]  /*2890*/  LDSM.16.MT88.4 R52, [R4+0x3080] ;  /* 0x003080000434783b */ /* 0x000fee0000004200 */
[C---:B-----5:R-:W-:Y:S08]  /*28a0*/  HMMA.16816.F32.BF16 R60, R72.reuse, R50, R60 ;  /* 0x00000032483c723c */ /* 0x060ff0000004183c */
[C---:B------:R-:W-:Y:S08]  /*28b0*/  HMMA.16816.F32.BF16 R56, R72.reuse, R78, R56 ;  /* 0x0000004e4838723c */ /* 0x040ff00000041838 */
[C---:B------:R-:W-:Y:S08]  /*28c0*/  HMMA.16816.F32.BF16 R36, R72.reuse, R70, R36 ;  /* 0x000000464824723c */ /* 0x040ff00000041824 */
[-C--:B------:R-:W-:Y:S01]  /*28d0*/  HMMA.16816.F32.BF16 R64, R72, R22.reuse, R64 ;  /* 0x000000164840723c */ /* 0x080fe20000041840 */
[----:B------:R-:W-:Y:S07]  /*28e0*/  LDSM.16.MT88.4 R72, [R4+0x2080] ;  /* 0x002080000448783b */ /* 0x000fee0000004200 */
[C---:B0-----:R-:W-:Y:S01]  /*28f0*/  HMMA.16816.F32.BF16 R40, R24.reuse, R22, R40 ;  /* 0x000000161828723c */ /* 0x041fe20000041828 */
[----:B------:R-:W-:Y:S07]  /*2900*/  LDSM.16.M88.4 R20, [R121+0x4000] ;  /* 0x004000007914783b */ /* 0x000fee0000000200 */
[C---:B------:R-:W-:Y:S01]  /*2910*/  HMMA.16816.F32.BF16 R48, R24.reuse, R50, R44 ;  /* 0x000000321830723c */ /* 0x040fe2000004182c */
[----:B------:R-:W0:Y:S07]  /*2920*/  LDSM.16.MT88.4 R44, [R4+0x2000] ;  /* 0x00200000042c783b */ /* 0x000e2e0000004200 */
[C---:B------:R-:W-:Y:S01]  /*2930*/  HMMA.16816.F32.BF16 R76, R24.reuse, R78, R28 ;  /* 0x0000004e184c723c */ /* 0x040fe2000004181c */
[----:B------:R-:W1:Y:S07]  /*2940*/  LDSM.16.M88.4 R28, [R121+0x6000] ;  /* 0x00600000791c783b */ /* 0x000e6e0000000200 */
[----:B------:R-:W-:Y:S01]  /*2950*/  HMMA.16816.F32.BF16 R68, R24, R70, R32 ;  /* 0x000000461844723c */ /* 0x000fe20000041820 */
[----:B------:R-:W2:Y:S04]  /*2960*/  LDSM.16.M88.4 R24, [R121+0x5000] ;  /* 0x005000007918783b */ /* 0x000ea80000000200 */
[----:B------:R-:W3:Y:S03]  /*2970*/  LDSM.16.M88.4 R32, [R121+0x7000] ;  /* 0x007000007920783b */ /* 0x000ee60000000200 */
[C---:B0-----:R-:W-:Y:S08]  /*2980*/  HMMA.16816.F32.BF16 R64, R44.reuse, R20, R64 ;  /* 0x000000142c40723c */ /* 0x041ff00000041840 */
[C---:B-1----:R-:W-:Y:S08]  /*2990*/  HMMA.16816.F32.BF16 R56, R44.reuse, R28, R56 ;  /* 0x0000001c2c38723c */ /* 0x042ff00000041838 */
[C---:B--2---:R-:W-:Y:S08]  /*29a0*/  HMMA.16816.F32.BF16 R60, R44.reuse, R24, R60 ;  /* 0x000000182c3c723c */ /* 0x044ff0000004183c */
[----:B---3--:R-:W-:Y:S01]  /*29b0*/  HMMA.16816.F32.BF16 R36, R44, R32, R36 ;  /* 0x000000202c24723c */ /* 0x008fe20000041824 */
[----:B------:R-:W0:Y:S07]  /*29c0*/  LDSM.16.MT88.4 R44, [R4+0x3000] ;  /* 0x00300000042c783b */ /* 0x000e2e0000004200 */
[C---:B------:R-:W-:Y:S08]  /*29d0*/  HMMA.16816.F32.BF16 R40, R72.reuse, R20, R40 ;  /* 0x000000144828723c */ /* 0x040ff00000041828 */
[----:B------:R-:W-:Y:S01]  /*29e0*/  HMMA.16816.F32.BF16 R48, R72, R24, R48 ;  /* 0x000000184830723c */ /* 0x000fe20000041830 */
[----:B------:R-:W-:-:S07]  /*29f0*/  IMAD.WIDE R20, R103, 0x2, R98 ;  /* 0x0000000267147825 */ /* 0x000fce00078e0262 */
[C---:B------:R-:W-:Y:S08]  /*2a00*/  HMMA.16816.F32.BF16 R76, R72.reuse, R28, R76 ;  /* 0x0000001c484c723c */ /* 0x040ff0000004184c */
[----:B------:R-:W-:Y:S01]  /*2a10*/  HMMA.16816.F32.BF16 R68, R72, R32, R68 ;  /* 0x000000204844723c */ /* 0x000fe20000041844 */
[----:B------:R-:W-:Y:S01]  /*2a20*/  IADD3 R5, R5, -0x1, RZ ;  /* 0xffffffff05057810 */ /* 0x000fe20007ffe0ff */
[----:B------:R-:W-:-:S02]  /*2a30*/  IMAD.MOV.U32 R99, RZ, RZ, R20 ;  /* 0x000000ffff637224 */ /* 0x000fc400078e0014 */
[----:B------:R-:W-:Y:S01]  /*2a40*/  IMAD.MOV.U32 R98, RZ, RZ, R21 ;  /* 0x000000ffff627224 */ /* 0x000fe200078e0015 */
[----:B------:R-:W-:Y:S01]  /*2a50*/  ISETP.NE.U32.AND P0, PT, R5, RZ, PT ;  /* 0x000000ff0500720c */ /* 0x000fe20003f05070 */
[C---:B------:R-:W-:Y:S02]  /*2a60*/  IMAD.WIDE R20, R103.reuse, 0x2, R94 ;  /* 0x0000000267147825 */ /* 0x040fe400078e025e */
[----:B------:R-:W-:Y:S02]  /*2a70*/  HMMA.16816.F32.BF16 R40, R52, R22, R40 ;  /* 0x000000163428723c */ /* 0x000fe40000041828 */
[----:B------:R-:W-:Y:S02]  /*2a80*/  IMAD.MOV.U32 R95, RZ, RZ, R20 ;  /* 0x000000ffff5f7224 */ /* 0x000fe400078e0014 */
[----:B------:R-:W-:Y:S02]  /*2a90*/  IMAD.MOV.U32 R94, RZ, RZ, R21 ;  /* 0x000000ffff5e7224 */ /* 0x000fe400078e0015 */
[----:B------:R-:W-:-:S02]  /*2aa0*/  IMAD.WIDE R20, R103, 0x2, R86 ;  /* 0x0000000267147825 */ /* 0x000fc400078e0256 */
[----:B0-----:R-:W-:Y:S02]  /*2ab0*/  HMMA.16816.F32.BF16 R64, R44, R22, R64 ;  /* 0x000000162c40723c */ /* 0x001fe40000041840 */
[----:B------:R-:W-:-:S05]  /*2ac0*/  IMAD.WIDE R24, R103, 0x2, R96 ;  /* 0x0000000267187825 */ /* 0x000fca00078e0260 */
[----:B------:R-:W-:Y:S01]  /*2ad0*/  IMAD.WIDE R22, R103, 0x2, R90 ;  /* 0x0000000267167825 */ /* 0x000fe200078e025a */
[C---:B------:R-:W-:Y:S03]  /*2ae0*/  HMMA.16816.F32.BF16 R60, R44.reuse, R26, R60 ;  /* 0x0000001a2c3c723c */ /* 0x040fe6000004183c */
[----:B------:R-:W-:Y:S02]  /*2af0*/  IMAD.MOV.U32 R33, RZ, RZ, c[0x0][0x188] ;  /* 0x00006200ff217624 */ /* 0x000fe400078e00ff */
[----:B------:R-:W-:Y:S02]  /*2b00*/  IMAD.MOV.U32 R87, RZ, RZ, R20 ;  /* 0x000000ffff577224 */ /* 0x000fe400078e0014 */
[----:B------:R-:W-:Y:S01]  /*2b10*/  IMAD.MOV.U32 R86, RZ, RZ, R21 ;  /* 0x000000ffff567224 */ /* 0x000fe200078e0015 */
[----:B------:R-:W-:Y:S01]  /*2b20*/  HMMA.16816.F32.BF16 R56, R44, R30, R56 ;  /* 0x0000001e2c38723c */ /* 0x000fe20000041838 */
[----:B------:R-:W-:-:S02]  /*2b30*/  IMAD.MOV.U32 R91, RZ, RZ, R22 ;  /* 0x000000ffff5b7224 */ /* 0x000fc400078e0016 */
[----:B------:R-:W-:Y:S02]  /*2b40*/  IMAD.MOV.U32 R90, RZ, RZ, R23 ;  /* 0x000000ffff5a7224 */ /* 0x000fe400078e0017 */
[C---:B------:R-:W-:Y:S01]  /*2b50*/  IMAD.WIDE R20, R103.reuse, 0x2, R18 ;  /* 0x0000000267147825 */ /* 0x040fe200078e0212 */
[----:B------:R-:W-:Y:S02]  /*2b60*/  UIADD3 UR4, UR4, -0x40, URZ ;  /* 0xffffffc004047890 */ /* 0x000fe4000fffe03f */
[----:B------:R-:W-:Y:S01]  /*2b70*/  HMMA.16816.F32.BF16 R28, R52, R30, R76 ;  /* 0x0000001e341c723c */ /* 0x000fe2000004184c */
[----:B------:R-:W-:Y:S02]  /*2b80*/  IMAD.MOV.U32 R97, RZ, RZ, R24 ;  /* 0x000000ffff617224 */ /* 0x000fe400078e0018 */
[----:B------:R-:W-:Y:S02]  /*2b90*/  IMAD.MOV.U32 R96, RZ, RZ, R25 ;  /* 0x000000ffff607224 */ /* 0x000fe400078e0019 */
[----:B------:R-:W-:-:S03]  /*2ba0*/  IMAD.WIDE R22, R103, 0x2, R84 ;  /* 0x0000000267167825 */ /* 0x000fc600078e0254 */
[----:B------:R-:W-:Y:S01]  /*2bb0*/  HMMA.16816.F32.BF16 R24, R52, R26, R48 ;  /* 0x0000001a3418723c */ /* 0x000fe20000041830 */
[----:B------:R-:W-:-:S04]  /*2bc0*/  IMAD.WIDE R18, R103, 0x2, R6 ;  /* 0x0000000267127825 */ /* 0x000fc800078e0206 */
[----:B------:R-:W-:-:S03]  /*2bd0*/  IMAD.WIDE R6, R103, 0x2, R16 ;  /* 0x0000000267067825 */ /* 0x000fc600078e0210 */
[----:B------:R-:W-:Y:S01]  /*2be0*/  HMMA.16816.F32.BF16 R36, R44, R34, R36 ;  /* 0x000000222c24723c */ /* 0x000fe20000041824 */
[----:B------:R-:W-:-:S04]  /*2bf0*/  IMAD.WIDE R8, R103, 0x2, R8 ;  /* 0x0000000267087825 */ /* 0x000fc800078e0208 */
[----:B------:R-:W-:-:S03]  /*2c00*/  IMAD.SHL.U32 R33, R33, 0x40, RZ ;  /* 0x0000004021217824 */ /* 0x000fc600078e00ff */
[----:B------:R-:W-:Y:S01]  /*2c10*/  HMMA.16816.F32.BF16 R52, R52, R34, R68 ;  /* 0x000000223434723c */ /* 0x000fe20000041844 */
[----:B------:R-:W-:Y:S02]  /*2c20*/  IMAD.MOV.U32 R85, RZ, RZ, R22 ;  /* 0x000000ffff557224 */ /* 0x000fe400078e0016 */
[----:B------:R-:W-:Y:S02]  /*2c30*/  IMAD.MOV.U32 R84, RZ, RZ, R23 ;  /* 0x000000ffff547224 */ /* 0x000fe400078e0017 */
[----:B------:R-:W-:-:S04]  /*2c40*/  IMAD.WIDE R92, R103, 0x2, R92 ;  /* 0x00000002675c7825 */ /* 0x000fc800078e025c */
[----:B------:R-:W-:-:S04]  /*2c50*/  IMAD.WIDE R88, R103, 0x2, R88 ;  /* 0x0000000267587825 */ /* 0x000fc800078e0258 */
[----:B------:R-:W-:-:S04]  /*2c60*/  IMAD.WIDE R82, R103, 0x2, R82 ;  /* 0x0000000267527825 */ /* 0x000fc800078e0252 */
[----:B------:R-:W-:-:S04]  /*2c70*/  IMAD.WIDE R80, R103, 0x2, R80 ;  /* 0x0000000267507825 */ /* 0x000fc800078e0250 */
[----:B------:R-:W-:Y:S02]  /*2c80*/  IMAD.MOV.U32 R48, RZ, RZ, R20 ;  /* 0x000000ffff307224 */ /* 0x000fe400078e0014 */
[----:B------:R-:W-:Y:S02]  /*2c90*/  IMAD.MOV.U32 R49, RZ, RZ, R21 ;  /* 0x000000ffff317224 */ /* 0x000fe400078e0015 */
[----:B------:R-:W-:Y:S02]  /*2ca0*/  IMAD.MOV.U32 R17, RZ, RZ, R6 ;  /* 0x000000ffff117224 */ /* 0x000fe400078e0006 */
[----:B------:R-:W-:Y:S02]  /*2cb0*/  IMAD.MOV.U32 R16, RZ, RZ, R7 ;  /* 0x000000ffff107224 */ /* 0x000fe400078e0007 */
[----:B------:R-:W-:Y:S02]  /*2cc0*/  IMAD.MOV.U32 R22, RZ, RZ, R8 ;  /* 0x000000ffff167224 */ /* 0x000fe400078e0008 */
[----:B------:R-:W-:-:S02]  /*2cd0*/  IMAD.MOV.U32 R23, RZ, RZ, R9 ;  /* 0x000000ffff177224 */ /* 0x000fc400078e0009 */
[----:B------:R-:W-:-:S04]  /*2ce0*/  IMAD.WIDE R14, R103, 0x2, R14 ;  /* 0x00000002670e7825 */ /* 0x000fc800078e020e */
[----:B------:R-:W-:-:S04]  /*2cf0*/  IMAD.WIDE R12, R103, 0x2, R12 ;  /* 0x00000002670c7825 */ /* 0x000fc800078e020c */
[----:B------:R-:W-:Y:S01]  /*2d00*/  IMAD.WIDE R10, R33, 0x2, R10 ;  /* 0x00000002210a7825 */ /* 0x000fe200078e020a */
[----:B------:R-:W-:Y:S01]  /*2d10*/  @!P0 CALL.REL.NOINC `(.L_x_1) ;  /* 0x0000001000008944 */ /* 0x000fe20003c00000 */
[----:B------:R-:W-:Y:S05]  /*2d20*/  BRA `(.L_x_2) ;  /* 0xffffeea000007947 */ /* 0x000fea000383ffff */
.L_x_1:
[----:B------:R-:W-:Y:S02]  /*2d30*/  F2FP.BF16.PACK_AB R12, R27, R43 ;  /* 0x0000002b1b0c723e */ /* 0x000fe400000010ff */
[----:B------:R-:W-:Y:S02]  /*2d40*/  F2FP.BF16.PACK_AB R10, R63, R67 ;  /* 0x000000433f0a723e */ /* 0x000fe400000010ff */
[----:B------:R-:W-:Y:S02]  /*2d50*/  F2FP.BF16.PACK_AB R8, R25, R41 ;  /* 0x000000291908723e */ /* 0x000fe400000010ff */
[----:B------:R-:W-:Y:S02]  /*2d60*/  F2FP.BF16.PACK_AB R6, R61, R65 ;  /* 0x000000413d06723e */ /* 0x000fe400000010ff */
[----:B------:R-:W-:Y:S02]  /*2d70*/  F2FP.BF16.PACK_AB R13, R55, R31 ;  /* 0x0000001f370d723e */ /* 0x000fe400000010ff */
[----:B------:R-:W-:-:S02]  /*2d80*/  F2FP.BF16.PACK_AB R27, R54, R30 ;  /* 0x0000001e361b723e */ /* 0x000fc400000010ff */
        /* <DEDUP_REMOVED lines=10> */
.L_x_0:
[----:B------:R-:W0:Y:S01]  /*2e30*/  S2R R16, SR_TID.X ;  /* 0x0000000000107919 */ /* 0x000e220000002100 */
[C---:B------:R-:W-:Y:S01]  /*2e40*/  IMAD R20, R105.reuse, c[0x0][0x194], RZ ;  /* 0x0000650069147a24 */ /* 0x040fe200078e02ff */
[----:B------:R-:W-:Y:S02]  /*2e50*/  ISETP.GE.AND P0, PT, R105, c[0x0][0x178], PT ;  /* 0x00005e0069007a0c */ /* 0x000fe40003f06270 */
[----:B------:R-:W-:Y:S01]  /*2e60*/  BAR.SYNC.DEFER_BLOCKING 0x0 ;  /* 0x0000000000007b1d */ /* 0x000fe20000010000 */
[----:B------:R-:W-:-:S02]  /*2e70*/  LOP3.LUT R36, R101, 0x70, R100, 0xfe, !PT ;  /* 0x0000007065247812 */ /* 0x000fc400078efe64 */
[C-C-:B------:R-:W-:Y:S02]  /*2e80*/  LOP3.LUT R18, R101.reuse, 0x6c, R100.reuse, 0xfe, !PT ;  /* 0x0000006c65127812 */ /* 0x140fe400078efe64 */
[C-C-:B------:R-:W-:Y:S02]  /*2e90*/  LOP3.LUT R21, R101.reuse, 0x68, R100.reuse, 0xfe, !PT ;  /* 0x0000006865157812 */ /* 0x140fe400078efe64 */
[C-C-:B------:R-:W-:Y:S02]  /*2ea0*/  LOP3.LUT R23, R101.reuse, 0x64, R100.reuse, 0xfe, !PT ;  /* 0x0000006465177812 */ /* 0x140fe400078efe64 */
[C-C-:B------:R-:W-:Y:S02]  /*2eb0*/  LOP3.LUT R22, R101.reuse, 0x60, R100.reuse, 0xfe, !PT ;  /* 0x0000006065167812 */ /* 0x140fe400078efe64 */
[C-C-:B------:R-:W-:Y:S02]  /*2ec0*/  LOP3.LUT R50, R101.reuse, 0x58, R100.reuse, 0xfe, !PT ;  /* 0x0000005865327812 */ /* 0x140fe400078efe64 */
[----:B------:R-:W-:-:S02]  /*2ed0*/  LOP3.LUT R51, R101, 0x54, R100, 0xfe, !PT ;  /* 0x0000005465337812 */ /* 0x000fc400078efe64 */
[C-C-:B------:R-:W-:Y:S02]  /*2ee0*/  LOP3.LUT R52, R101.reuse, 0x50, R100.reuse, 0xfe, !PT ;  /* 0x0000005065347812 */ /* 0x140fe400078efe64 */
[C-C-:B------:R-:W-:Y:S02]  /*2ef0*/  LOP3.LUT R53, R101.reuse, 0x4c, R100.reuse, 0xfe, !PT ;  /* 0x0000004c65357812 */ /* 0x140fe400078efe64 */
[----:B------:R-:W-:Y:S01]  /*2f00*/  LOP3.LUT R54, R101, 0x48, R100, 0xfe, !PT ;  /* 0x0000004865367812 */ /* 0x000fe200078efe64 */
[C---:B0-----:R-:W-:Y:S01]  /*2f10*/  IMAD.SHL.U32 R0, R16.reuse, 0x40, RZ ;  /* 0x0000004010007824 */ /* 0x041fe200078e00ff */
[--C-:B------:R-:W-:Y:S01]  /*2f20*/  SHF.R.S32.HI R4, RZ, 0x4, R16.reuse ;  /* 0x00000004ff047819 */ /* 0x100fe20000011410 */
[C---:B------:R-:W-:Y:S01]  /*2f30*/  IMAD.SHL.U32 R2, R16.reuse, 0x10, RZ ;  /* 0x0000001010027824 */ /* 0x040fe200078e00ff */
[----:B------:R-:W-:Y:S01]  /*2f40*/  SHF.R.S32.HI R14, RZ, 0x2, R16 ;  /* 0x00000002ff0e7819 */ /* 0x000fe20000011410 */
[----:B------:R-:W-:Y:S01]  /*2f50*/  IMAD.SHL.U32 R3, R16, 0x4, RZ ;  /* 0x0000000410037824 */ /* 0x000fe200078e00ff */
[----:B------:R-:W-:Y:S01]  /*2f60*/  LOP3.LUT R0, R0, 0x1840, RZ, 0xc0, !PT ;  /* 0x0000184000007812 */ /* 0x000fe200078ec0ff */
[----:B------:R-:W-:Y:S01]  /*2f70*/  IMAD.SHL.U32 R5, R16, 0x8, RZ ;  /* 0x0000000810057824 */ /* 0x000fe200078e00ff */
[----:B------:R-:W-:-:S02]  /*2f80*/  LOP3.LUT R2, R2, 0x30, RZ, 0xc0, !PT ;  /* 0x0000003002027812 */ /* 0x000fc400078ec0ff */
[----:B------:R-:W-:Y:S02]  /*2f90*/  LOP3.LUT R3, R0, 0x38, R3, 0xf8, !PT ;  /* 0x0000003800037812 */ /* 0x000fe400078ef803 */
[----:B------:R-:W-:Y:S02]  /*2fa0*/  SGXT R0, R4, 0x1 ;  /* 0x000000010400781a */ /* 0x000fe40000000200 */
[----:B------:R-:W-:Y:S02]  /*2fb0*/  LOP3.LUT R15, R2, 0x780, R5, 0xf8, !PT ;  /* 0x00000780020f7812 */ /* 0x000fe400078ef805 */
[----:B------:R-:W-:Y:S02]  /*2fc0*/  SHF.R.S32.HI R4, RZ, 0x3, R16 ;  /* 0x00000003ff047819 */ /* 0x000fe40000011410 */
[----:B------:R-:W-:Y:S02]  /*2fd0*/  SGXT R2, R14, 0x1 ;  /* 0x000000010e02781a */ /* 0x000fe40000000200 */
[----:B------:R-:W-:-:S02]  /*2fe0*/  LOP3.LUT R0, R0, 0x2040, RZ, 0xc0, !PT ;  /* 0x0000204000007812 */ /* 0x000fc400078ec0ff */
[--C-:B------:R-:W-:Y:S02]  /*2ff0*/  SHF.R.U32.HI R5, RZ, 0x2, R16.reuse ;  /* 0x00000002ff057819 */ /* 0x100fe40000011610 */
[----:B------:R-:W-:Y:S02]  /*3000*/  SGXT R4, R4, 0x1 ;  /* 0x000000010404781a */ /* 0x000fe40000000200 */
[----:B------:R-:W-:Y:S02]  /*3010*/  LOP3.LUT R2, R2, 0x2040, RZ, 0xc0, !PT ;  /* 0x0000204002027812 */ /* 0x000fe400078ec0ff */
[----:B------:R-:W-:Y:S02]  /*3020*/  LOP3.LUT R0, R0, 0x180, R16, 0xf8, !PT ;  /* 0x0000018000007812 */ /* 0x000fe400078ef810 */
[----:B------:R-:W-:Y:S02]  /*3030*/  LOP3.LUT R15, R15, 0x4008, R4, 0xf8, !PT ;  /* 0x000040080f0f7812 */ /* 0x000fe400078ef804 */
[----:B------:R-:W-:-:S02]  /*3040*/  LOP3.LUT R2, R2, 0x40, R5, 0x78, !PT ;  /* 0x0000004002027812 */ /* 0x000fc400078e7805 */
[----:B------:R-:W-:Y:S02]  /*3050*/  LOP3.LUT R3, R0, R3, RZ, 0x3c, !PT ;  /* 0x0000000300037212 */ /* 0x000fe400078e3cff */
[----:B------:R-:W-:Y:S02]  /*3060*/  LOP3.LUT R49, R15, R2, RZ, 0xfc, !PT ;  /* 0x000000020f317212 */ /* 0x000fe400078efcff */
[----:B------:R-:W-:Y:S01]  /*3070*/  LOP3.LUT R2, R3, 0x8, RZ, 0x3c, !PT ;  /* 0x0000000803027812 */ /* 0x000fe200078e3cff */
[----:B------:R-:W-:Y:S01]  /*3080*/  STS.64 [R3], R60 ;  /* 0x0000003c03007388 */ /* 0x000fe20000000a00 */
[----:B------:R-:W-:Y:S02]  /*3090*/  LOP3.LUT R17, R49, 0x8, RZ, 0x3c, !PT ;  /* 0x0000000831117812 */ /* 0x000fe400078e3cff */
[C---:B------:R-:W-:Y:S01]  /*30a0*/  LOP3.LUT R14, R101.reuse, R100, RZ, 0xfc, !PT ;  /* 0x00000064650e7212 */ /* 0x040fe200078efcff */
[----:B------:R-:W-:Y:S01]  /*30b0*/  STS.64 [R3+0x400], R6 ;  /* 0x0004000603007388 */ /* 0x000fe20000000a00 */
[----:B------:R-:W-:-:S02]  /*30c0*/  LOP3.LUT R15, R101, 0x78, R100, 0xfe, !PT ;  /* 0x00000078650f7812 */ /* 0x000fc400078efe64 */
[C-C-:B------:R-:W-:Y:S01]  /*30d0*/  LOP3.LUT R16, R101.reuse, 0x8, R100.reuse, 0xfe, !PT ;  /* 0x0000000865107812 */ /* 0x140fe200078efe64 */
[----:B------:R0:W-:Y:S01]  /*30e0*/  STS.64 [R3+0x200], R24 ;  /* 0x0002001803007388 */ /* 0x0001e20000000a00 */
[C-C-:B------:R-:W-:Y:S01]  /*30f0*/  LOP3.LUT R0, R101.reuse, 0x74, R100.reuse, 0xfe, !PT ;  /* 0x0000007465007812 */ /* 0x140fe200078efe64 */
[----:B------:R-:W-:Y:S01]  /*3100*/  IMAD R45, R14, c[0x0][0x198], RZ ;  /* 0x000066000e2d7a24 */ /* 0x000fe200078e02ff */
[C-C-:B------:R-:W-:Y:S01]  /*3110*/  LOP3.LUT R55, R101.reuse, 0x44, R100.reuse, 0xfe, !PT ;  /* 0x0000004465377812 */ /* 0x140fe200078efe64 */
[----:B------:R-:W-:Y:S01]  /*3120*/  STS.64 [R3+0x600], R8 ;  /* 0x0006000803007388 */ /* 0x000fe20000000a00 */
[C-C-:B------:R-:W-:Y:S01]  /*3130*/  LOP3.LUT R56, R101.reuse, 0x40, R100.reuse, 0xfe, !PT ;  /* 0x0000004065387812 */ /* 0x140fe200078efe64 */
[----:B------:R-:W-:Y:S01]  /*3140*/  IMAD R46, R16, c[0x0][0x198], RZ ;  /* 0x00006600102e7a24 */ /* 0x000fe200078e02ff */
[C-C-:B------:R-:W-:Y:S01]  /*3150*/  LOP3.LUT R48, R101.reuse, 0x7c, R100.reuse, 0xfe, !PT ;  /* 0x0000007c65307812 */ /* 0x140fe200078efe64 */
[----:B------:R-:W-:Y:S01]  /*3160*/  STS.64 [R2+0x4000], R62 ;  /* 0x0040003e02007388 */ /* 0x000fe20000000a00 */
[----:B------:R-:W-:-:S02]  /*3170*/  LOP3.LUT R37, R101, 0x38, R100, 0xfe, !PT ;  /* 0x0000003865257812 */ /* 0x000fc400078efe64 */
[C-C-:B------:R-:W-:Y:S01]  /*3180*/  LOP3.LUT R38, R101.reuse, 0x34, R100.reuse, 0xfe, !PT ;  /* 0x0000003465267812 */ /* 0x140fe200078efe64 */
[----:B------:R-:W-:Y:S01]  /*3190*/  STS.64 [R2+0x4400], R10 ;  /* 0x0044000a02007388 */ /* 0x000fe20000000a00 */
[C-C-:B0-----:R-:W-:Y:S02]  /*31a0*/  LOP3.LUT R24, R101.reuse, 0x5c, R100.reuse, 0xfe, !PT ;  /* 0x0000005c65187812 */ /* 0x141fe400078efe64 */
[C-C-:B------:R-:W-:Y:S01]  /*31b0*/  LOP3.LUT R25, R101.reuse, 0x3c, R100.reuse, 0xfe, !PT ;  /* 0x0000003c65197812 */ /* 0x140fe200078efe64 */
[----:B------:R0:W-:Y:S01]  /*31c0*/  STS.64 [R2+0x4200], R26 ;  /* 0x0042001a02007388 */ /* 0x0001e20000000a00 */
[C-C-:B------:R-:W-:Y:S02]  /*31d0*/  LOP3.LUT R39, R101.reuse, 0x30, R100.reuse, 0xfe, !PT ;  /* 0x0000003065277812 */ /* 0x140fe400078efe64 */
[C-C-:B------:R-:W-:Y:S01]  /*31e0*/  LOP3.LUT R40, R101.reuse, 0x2c, R100.reuse, 0xfe, !PT ;  /* 0x0000002c65287812 */ /* 0x140fe200078efe64 */
[----:B------:R-:W-:Y:S01]  /*31f0*/  STS.64 [R2+0x4600], R12 ;  /* 0x0046000c02007388 */ /* 0x000fe20000000a00 */
[----:B------:R-:W-:-:S02]  /*3200*/  LOP3.LUT R41, R101, 0x28, R100, 0xfe, !PT ;  /* 0x0000002865297812 */ /* 0x000fc400078efe64 */
[C-C-:B------:R-:W-:Y:S01]  /*3210*/  LOP3.LUT R42, R101.reuse, 0x24, R100.reuse, 0xfe, !PT ;  /* 0x00000024652a7812 */ /* 0x140fe200078efe64 */
[----:B------:R-:W-:Y:S01]  /*3220*/  BAR.SYNC.DEFER_BLOCKING 0x0 ;  /* 0x0000000000007b1d */ /* 0x000fe20000010000 */
[C-C-:B------:R-:W-:Y:S02]  /*3230*/  LOP3.LUT R43, R101.reuse, 0x20, R100.reuse, 0xfe, !PT ;  /* 0x00000020652b7812 */ /* 0x140fe400078efe64 */
[C-C-:B------:R-:W-:Y:S02]  /*3240*/  LOP3.LUT R44, R101.reuse, 0x1c, R100.reuse, 0xfe, !PT ;  /* 0x0000001c652c7812 */ /* 0x140fe400078efe64 */
[C-C-:B------:R-:W-:Y:S02]  /*3250*/  LOP3.LUT R35, R101.reuse, 0x18, R100.reuse, 0xfe, !PT ;  /* 0x0000001865237812 */ /* 0x140fe400078efe64 */
[C-C-:B------:R-:W-:Y:S02]  /*3260*/  LOP3.LUT R34, R101.reuse, 0x14, R100.reuse, 0xfe, !PT ;  /* 0x0000001465227812 */ /* 0x140fe400078efe64 */
[----:B------:R-:W-:-:S02]  /*3270*/  LOP3.LUT R33, R101, 0x10, R100, 0xfe, !PT ;  /* 0x0000001065217812 */ /* 0x000fc400078efe64 */
[C-C-:B------:R-:W-:Y:S02]  /*3280*/  LOP3.LUT R31, R101.reuse, 0xc, R100.reuse, 0xfe, !PT ;  /* 0x0000000c651f7812 */ /* 0x140fe400078efe64 */
[----:B------:R-:W-:Y:S02]  /*3290*/  LOP3.LUT R100, R101, 0x4, R100, 0xfe, !PT ;  /* 0x0000000465647812 */ /* 0x000fe400078efe64 */
[----:B------:R-:W-:Y:S01]  /*32a0*/  ISETP.LT.AND P1, PT, R15, c[0x0][0x17c], !P0 ;  /* 0x00005f000f007a0c */ /* 0x000fe20004721270 */
[----:B------:R-:W-:Y:S01]  /*32b0*/  IMAD R47, R31, c[0x0][0x198], RZ ;  /* 0x000066001f2f7a24 */ /* 0x000fe200078e02ff */
[----:B------:R-:W-:Y:S02]  /*32c0*/  ISETP.LT.AND P2, PT, R14, c[0x0][0x17c], !P0 ;  /* 0x00005f000e007a0c */ /* 0x000fe40004741270 */
[----:B------:R-:W-:Y:S02]  /*32d0*/  LEA R19, P4, R20, c[0x0][0x170], 0x1 ;  /* 0x00005c0014137a11 */ /* 0x000fe400078808ff */
[----:B------:R-:W-:-:S02]  /*32e0*/  ISETP.LT.AND P3, PT, R16, c[0x0][0x17c], !P0 ;  /* 0x00005f0010007a0c */ /* 0x000fc40004761270 */
[C---:B------:R-:W-:Y:S01]  /*32f0*/  ISETP.LT.AND P5, PT, R100.reuse, c[0x0][0x17c], !P0 ;  /* 0x00005f0064007a0c */ /* 0x040fe200047a1270 */
[----:B------:R-:W1:Y:S01]  /*3300*/  LDS.64 R12, [R49] ;  /* 0x00000000310c7984 */ /* 0x000e620000000a00 */
[----:B------:R-:W-:Y:S01]  /*3310*/  IMAD R100, R100, c[0x0][0x198], RZ ;  /* 0x0000660064647a24 */ /* 0x000fe200078e02ff */
[----:B------:R-:W-:Y:S02]  /*3320*/  LEA.HI.X.SX32 R20, R20, c[0x0][0x174], 0x1, P4 ;  /* 0x00005d0014147a11 */ /* 0x000fe400020f0eff */
[----:B------:R-:W2:Y:S01]  /*3330*/  LDS.64 R10, [R17] ;  /* 0x00000000110a7984 */ /* 0x000ea20000000a00 */
[CC--:B0-----:R-:W-:Y:S02]  /*3340*/  LEA R26, P6, R45.reuse, R19.reuse, 0x1 ;  /* 0x000000132d1a7211 */ /* 0x0c1fe400078c08ff */
[----:B------:R-:W-:Y:S01]  /*3350*/  LEA R28, P4, R100, R19, 0x1 ;  /* 0x00000013641c7211 */ /* 0x000fe200078808ff */
[----:B------:R-:W0:Y:S01]  /*3360*/  LDS.64 R2, [R49+0x800] ;  /* 0x0008000031027984 */ /* 0x000e220000000a00 */
[----:B------:R-:W-:-:S02]  /*3370*/  LEA.HI.X.SX32 R27, R45, R20, 0x1, P6 ;  /* 0x000000142d1b7211 */ /* 0x000fc400030f0eff */
[-C--:B------:R-:W-:Y:S01]  /*3380*/  LEA R30, P6, R46, R19.reuse, 0x1 ;  /* 0x000000132e1e7211 */ /* 0x080fe200078c08ff */
[----:B------:R-:W3:Y:S01]  /*3390*/  LDS.64 R4, [R17+0x800] ;  /* 0x0008000011047984 */ /* 0x000ee20000000a00 */
[----:B------:R-:W-:Y:S02]  /*33a0*/  LEA.HI.X.SX32 R29, R100, R20, 0x1, P4 ;  /* 0x00000014641d7211 */ /* 0x000fe400020f0eff */
[----:B------:R-:W-:Y:S01]  /*33b0*/  LEA R32, P4, R47, R19, 0x1 ;  /* 0x000000132f207211 */ /* 0x000fe200078808ff */
[----:B------:R-:W4:Y:S04]  /*33c0*/  LDS.64 R6, [R49+0x1000] ;  /* 0x0010000031067984 */ /* 0x000f280000000a00 */
[----:B------:R-:W5:Y:S04]  /*33d0*/  LDS.64 R8, [R17+0x1000] ;  /* 0x0010000011087984 */ /* 0x000f680000000a00 */
[----:B------:R-:W5:Y:S04]  /*33e0*/  LDS.64 R14, [R49+0x1800] ;  /* 0x00180000310e7984 */ /* 0x000f680000000a00 */
[----:B------:R-:W5:Y:S04]  /*33f0*/  LDS.64 R16, [R17+0x1800] ;  /* 0x0018000011107984 */ /* 0x000f680000000a00 */
[----:B-1----:R1:W-:Y:S01]  /*3400*/  @P2 STG.E.U16 [R26.64], R12 ;  /* 0x0000000c1a002986 */ /* 0x0023e2000c101506 */
[----:B------:R-:W-:-:S02]  /*3410*/  ISETP.LT.AND P2, PT, R31, c[0x0][0x17c], !P0 ;  /* 0x00005f001f007a0c */ /* 0x000fc40004741270 */
[-C--:B------:R-:W-:Y:S01]  /*3420*/  LEA.HI.X.SX32 R31, R46, R20.reuse, 0x1, P6 ;  /* 0x000000142e1f7211 */ /* 0x080fe200030f0eff */
[----:B--2---:R2:W-:Y:S01]  /*3430*/  @P5 STG.E.U16 [R28.64], R10 ;  /* 0x0000000a1c005986 */ /* 0x0045e2000c101506 */
[C---:B------:R-:W-:Y:S01]  /*3440*/  IMAD R46, R33.reuse, c[0x0][0x198], RZ ;  /* 0x00006600212e7a24 */ /* 0x040fe200078e02ff */
[----:B------:R-:W-:Y:S02]  /*3450*/  ISETP.LT.AND P5, PT, R33, c[0x0][0x17c], !P0 ;  /* 0x00005f0021007a0c */ /* 0x000fe400047a1270 */
[-C--:B------:R-:W-:Y:S01]  /*3460*/  LEA.HI.X.SX32 R33, R47, R20.reuse, 0x1, P4 ;  /* 0x000000142f217211 */ /* 0x080fe200020f0eff */
[C---:B------:R-:W-:Y:S01]  /*3470*/  IMAD R47, R34.reuse, c[0x0][0x198], RZ ;  /* 0x00006600222f7a24 */ /* 0x040fe200078e02ff */
[----:B0-----:R-:W-:Y:S01]  /*3480*/  @P3 STG.E.U16 [R30.64], R2 ;  /* 0x000000021e003986 */ /* 0x001fe2000c101506 */
[----:B------:R-:W-:Y:S02]  /*3490*/  ISETP.LT.AND P3, PT, R34, c[0x0][0x17c], !P0 ;  /* 0x00005f0022007a0c */ /* 0x000fe40004761270 */
[C---:B-1----:R-:W-:Y:S01]  /*34a0*/  LEA R26, P4, R46.reuse, R19, 0x1 ;  /* 0x000000132e1a7211 */ /* 0x042fe200078808ff */
[----:B---3--:R0:W-:Y:S01]  /*34b0*/  @P2 STG.E.U16 [R32.64], R4 ;  /* 0x0000000420002986 */ /* 0x0081e2000c101506 */
[C---:B------:R-:W-:Y:S01]  /*34c0*/  ISETP.LT.AND P2, PT, R35.reuse, c[0x0][0x17c], !P0 ;  /* 0x00005f0023007a0c */ /* 0x040fe20004741270 */
[----:B--2---:R-:W-:Y:S01]  /*34d0*/  IMAD R29, R35, c[0x0][0x198], RZ ;  /* 0x00006600231d7a24 */ /* 0x004fe200078e02ff */
[----:B------:R-:W-:-:S02]  /*34e0*/  LEA.HI.X.SX32 R27, R46, R20, 0x1, P4 ;  /* 0x000000142e1b7211 */ /* 0x000fc400020f0eff */
[C---:B------:R-:W-:Y:S01]  /*34f0*/  ISETP.LT.AND P4, PT, R44.reuse, c[0x0][0x17c], !P0 ;  /* 0x00005f002c007a0c */ /* 0x040fe20004781270 */
[----:B------:R-:W-:Y:S01]  /*3500*/  IMAD R44, R44, c[0x0][0x198], RZ ;  /* 0x000066002c2c7a24 */ /* 0x000fe200078e02ff */
[-C--:B------:R-:W-:Y:S01]  /*3510*/  LEA R34, P6, R47, R19.reuse, 0x1 ;  /* 0x000000132f227211 */ /* 0x080fe200078c08ff */
[----:B----4-:R-:W-:Y:S01]  /*3520*/  @P5 STG.E.U16 [R26.64], R6 ;  /* 0x000000061a005986 */ /* 0x010fe2000c101506 */
[-C--:B------:R-:W-:Y:S02]  /*3530*/  LEA R28, P5, R29, R19.reuse, 0x1 ;  /* 0x000000131d1c7211 */ /* 0x080fe400078a08ff */
[-C--:B------:R-:W-:Y:S01]  /*3540*/  LEA.HI.X.SX32 R35, R47, R20.reuse, 0x1, P6 ;  /* 0x000000142f237211 */ /* 0x080fe200030f0eff */
[----:B0-----:R-:W-:Y:S01]  /*3550*/  IMAD R33, R43, c[0x0][0x198], RZ ;  /* 0x000066002b217a24 */ /* 0x001fe200078e02ff */
[C---:B------:R-:W-:Y:S02]  /*3560*/  LEA R30, P6, R44.reuse, R19, 0x1 ;  /* 0x000000132c1e7211 */ /* 0x040fe400078c08ff */
[-C--:B------:R-:W-:Y:S01]  /*3570*/  LEA.HI.X.SX32 R29, R29, R20.reuse, 0x1, P5 ;  /* 0x000000141d1d7211 */ /* 0x080fe200028f0eff */
[----:B-----5:R0:W-:Y:S01]  /*3580*/  @P3 STG.E.U16 [R34.64], R8 ;  /* 0x0000000822003986 */ /* 0x0201e2000c101506 */
[----:B------:R-:W-:-:S02]  /*3590*/  LEA.HI.X.SX32 R31, R44, R20, 0x1, P6 ;  /* 0x000000142c1f7211 */ /* 0x000fc400030f0eff */
[----:B------:R-:W-:Y:S01]  /*35a0*/  ISETP.LT.AND P5, PT, R43, c[0x0][0x17c], !P0 ;  /* 0x00005f002b007a0c */ /* 0x000fe200047a1270 */
[----:B------:R1:W-:Y:S01]  /*35b0*/  @P2 STG.E.U16 [R28.64], R14 ;  /* 0x0000000e1c002986 */ /* 0x0003e2000c101506 */
[CC--:B------:R-:W-:Y:S02]  /*35c0*/  LEA R32, P2, R33.reuse, R19.reuse, 0x1 ;  /* 0x0000001321207211 */ /* 0x0c0fe400078408ff */
[----:B------:R-:W-:Y:S01]  /*35d0*/  PRMT R12, R12, 0x7632, R12 ;  /* 0x000076320c0c7816 */ /* 0x000fe2000000000c */
[----:B------:R2:W-:Y:S01]  /*35e0*/  @P4 STG.E.U16 [R30.64], R16 ;  /* 0x000000101e004986 */ /* 0x0005e2000c101506 */
[C---:B------:R-:W-:Y:S01]  /*35f0*/  ISETP.LT.AND P4, PT, R42.reuse, c[0x0][0x17c], !P0 ;  /* 0x00005f002a007a0c */ /* 0x040fe20004781270 */
[----:B------:R-:W-:Y:S01]  /*3600*/  IMAD R42, R42, c[0x0][0x198], RZ ;  /* 0x000066002a2a7a24 */ /* 0x000fe200078e02ff */
[----:B------:R-:W-:Y:S01]  /*3610*/  LEA.HI.X.SX32 R33, R33, R20, 0x1, P2 ;  /* 0x0000001421217211 */ /* 0x000fe200010f0eff */
[----:B0-----:R-:W-:Y:S01]  /*3620*/  IMAD.MOV.U32 R35, RZ, RZ, c[0x0][0x198] ;  /* 0x00006600ff237624 */ /* 0x001fe200078e00ff */
[C---:B------:R-:W-:Y:S01]  /*3630*/  ISETP.LT.AND P2, PT, R41.reuse, c[0x0][0x17c], !P0 ;  /* 0x00005f0029007a0c */ /* 0x040fe20004741270 */
[----:B------:R-:W-:Y:S01]  /*3640*/  IMAD R41, R41, c[0x0][0x198], RZ ;  /* 0x0000660029297a24 */ /* 0x000fe200078e02ff */
[-C--:B------:R-:W-:Y:S01]  /*3650*/  LEA R26, P6, R42, R19.reuse, 0x1 ;  /* 0x000000132a1a7211 */ /* 0x080fe200078c08ff */
[----:B------:R0:W-:Y:S01]  /*3660*/  @P5 STG.E.U16 [R32.64], R12 ;  /* 0x0000000c20005986 */ /* 0x0001e2000c101506 */
[----:B------:R-:W-:Y:S01]  /*3670*/  PRMT R10, R10, 0x7632, R10 ;  /* 0x000076320a0a7816 */ /* 0x000fe2000000000a */
[----:B------:R-:W-:Y:S01]  /*3680*/  IMAD R45, R35, 0x40, R45 ;  /* 0x00000040232d7824 */ /* 0x000fe200078e022d */
[----:B-1----:R-:W-:-:S02]  /*3690*/  LEA R28, P5, R41, R19, 0x1 ;  /* 0x00000013291c7211 */ /* 0x002fc400078a08ff */
[-C--:B------:R-:W-:Y:S02]  /*36a0*/  LEA.HI.X.SX32 R27, R42, R20.reuse, 0x1, P6 ;  /* 0x000000142a1b7211 */ /* 0x080fe400030f0eff */
[C---:B------:R-:W-:Y:S01]  /*36b0*/  ISETP.LT.AND P6, PT, R40.reuse, c[0x0][0x17c], !P0 ;  /* 0x00005f0028007a0c */ /* 0x040fe200047c1270 */
[----:B------:R-:W-:Y:S01]  /*36c0*/  IMAD R40, R40, c[0x0][0x198], RZ ;  /* 0x0000660028287a24 */ /* 0x000fe200078e02ff */
[-C--:B------:R-:W-:Y:S01]  /*36d0*/  LEA.HI.X.SX32 R29, R41, R20.reuse, 0x1, P5 ;  /* 0x00000014291d7211 */ /* 0x080fe200028f0eff */
[----:B------:R1:W-:Y:S01]  /*36e0*/  @P4 STG.E.U16 [R26.64], R10 ;  /* 0x0000000a1a004986 */ /* 0x0003e2000c101506 */
[----:B------:R-:W-:Y:S01]  /*36f0*/  PRMT R14, R2, 0x7632, R14 ;  /* 0x00007632020e7816 */ /* 0x000fe2000000000e */
[----:B------:R-:W-:Y:S01]  /*3700*/  IMAD R2, R38, c[0x0][0x198], RZ ;  /* 0x0000660026027a24 */ /* 0x000fe200078e02ff */
[----:B--2---:R-:W-:Y:S02]  /*3710*/  LEA R30, P4, R40, R19, 0x1 ;  /* 0x00000013281e7211 */ /* 0x004fe400078808ff */
[----:B------:R-:W-:Y:S01]  /*3720*/  PRMT R4, R4, 0x7632, R4 ;  /* 0x0000763204047816 */ /* 0x000fe20000000004 */
[----:B------:R2:W-:Y:S01]  /*3730*/  @P2 STG.E.U16 [R28.64], R14 ;  /* 0x0000000e1c002986 */ /* 0x0005e2000c101506 */
[C---:B------:R-:W-:Y:S01]  /*3740*/  ISETP.LT.AND P2, PT, R39.reuse, c[0x0][0x17c], !P0 ;  /* 0x00005f0027007a0c */ /* 0x040fe20004741270 */
[----:B------:R-:W-:Y:S01]  /*3750*/  IMAD R39, R39, c[0x0][0x198], RZ ;  /* 0x0000660027277a24 */ /* 0x000fe200078e02ff */
[----:B------:R-:W-:-:S02]  /*3760*/  LEA.HI.X.SX32 R31, R40, R20, 0x1, P4 ;  /* 0x00000014281f7211 */ /* 0x000fc400020f0eff */
[----:B------:R-:W-:Y:S02]  /*3770*/  ISETP.LT.AND P4, PT, R38, c[0x0][0x17c], !P0 ;  /* 0x00005f0026007a0c */ /* 0x000fe40004781270 */
[CC--:B0-----:R-:W-:Y:S01]  /*3780*/  LEA R32, P5, R39.reuse, R19.reuse, 0x1 ;  /* 0x0000001327207211 */ /* 0x0c1fe200078a08ff */
[----:B------:R0:W-:Y:S01]  /*3790*/  @P6 STG.E.U16 [R30.64], R4 ;  /* 0x000000041e006986 */ /* 0x0001e2000c101506 */
[----:B-1----:R-:W-:Y:S02]  /*37a0*/  LEA R26, P6, R2, R19, 0x1 ;  /* 0x00000013021a7211 */ /* 0x002fe400078c08ff */
[----:B------:R-:W-:Y:S02]  /*37b0*/  PRMT R16, R6, 0x7632, R16 ;  /* 0x0000763206107816 */ /* 0x000fe40000000010 */
[----:B------:R-:W-:Y:S02]  /*37c0*/  LEA.HI.X.SX32 R33, R39, R20, 0x1, P5 ;  /* 0x0000001427217211 */ /* 0x000fe400028f0eff */
[----:B------:R-:W-:-:S02]  /*37d0*/  PRMT R8, R8, 0x7632, R8 ;  /* 0x0000763208087816 */ /* 0x000fc40000000008 */
[----:B------:R-:W-:Y:S01]  /*37e0*/  LEA.HI.X.SX32 R27, R2, R20, 0x1, P6 ;  /* 0x00000014021b7211 */ /* 0x000fe200030f0eff */
[----:B------:R1:W-:Y:S01]  /*37f0*/  @P2 STG.E.U16 [R32.64], R16 ;  /* 0x0000001020002986 */ /* 0x0003e2000c101506 */
[C---:B------:R-:W-:Y:S01]  /*3800*/  ISETP.LT.AND P5, PT, R37.reuse, c[0x0][0x17c], !P0 ;  /* 0x00005f0025007a0c */ /* 0x040fe200047a1270 */
[----:B------:R-:W-:Y:S01]  /*3810*/  IMAD R37, R37, c[0x0][0x198], RZ ;  /* 0x0000660025257a24 */ /* 0x000fe200078e02ff */
[----:B--2---:R-:W-:Y:S01]  /*3820*/  PRMT R14, R14, 0x7632, R14 ;  /* 0x000076320e0e7816 */ /* 0x004fe2000000000e */
[----:B------:R2:W-:Y:S01]  /*3830*/  @P4 STG.E.U16 [R26.64], R8 ;  /* 0x000000081a004986 */ /* 0x0005e2000c101506 */
[C---:B------:R-:W-:Y:S01]  /*3840*/  ISETP.LT.AND P4, PT, R25.reuse, c[0x0][0x17c], !P0 ;  /* 0x00005f0019007a0c */ /* 0x040fe20004781270 */
[----:B------:R-:W-:Y:S01]  /*3850*/  IMAD R25, R25, c[0x0][0x198], RZ ;  /* 0x0000660019197a24 */ /* 0x000fe200078e02ff */
[----:B------:R-:W-:Y:S01]  /*3860*/  LEA R28, P2, R37, R19, 0x1 ;  /* 0x00000013251c7211 */ /* 0x000fe200078408ff */
[----:B------:R-:W-:Y:S01]  /*3870*/  IMAD R2, R35, 0x4, R45 ;  /* 0x0000000423027824 */ /* 0x000fe200078e022d */
[----:B------:R-:W-:-:S02]  /*3880*/  ISETP.LT.AND P3, PT, R36, c[0x0][0x17c], !P0 ;  /* 0x00005f0024007a0c */ /* 0x000fc40004761270 */
[-C--:B------:R-:W-:Y:S01]  /*3890*/  LEA.HI.X.SX32 R29, R37, R20.reuse, 0x1, P2 ;  /* 0x00000014251d7211 */ /* 0x080fe200010f0eff */
[----:B0-----:R-:W-:Y:S01]  /*38a0*/  IMAD R4, R35, 0x4, R2 ;  /* 0x0000000423047824 */ /* 0x001fe200078e0202 */
[----:B------:R-:W-:Y:S02]  /*38b0*/  ISETP.LT.AND P2, PT, R56, c[0x0][0x17c], !P0 ;  /* 0x00005f0038007a0c */ /* 0x000fe40004741270 */
[CC--:B------:R-:W-:Y:S01]  /*38c0*/  LEA R30, P6, R25.reuse, R19.reuse, 0x1 ;  /* 0x00000013191e7211 */ /* 0x0c0fe200078c08ff */
[----:B------:R0:W-:Y:S01]  /*38d0*/  @P5 STG.E.U16 [R28.64], R14 ;  /* 0x0000000e1c005986 */ /* 0x0001e2000c101506 */
[----:B-1----:R-:W-:Y:S02]  /*38e0*/  PRMT R16, R16, 0x7632, R16 ;  /* 0x0000763210107816 */ /* 0x002fe40000000010 */
[----:B------:R-:W-:Y:S02]  /*38f0*/  LEA.HI.X.SX32 R31, R25, R20, 0x1, P6 ;  /* 0x00000014191f7211 */ /* 0x000fe400030f0eff */
[----:B--2---:R-:W-:-:S02]  /*3900*/  LEA R26, P5, R45, R19, 0x1 ;  /* 0x000000132d1a7211 */ /* 0x004fc400078a08ff */
[----:B------:R-:W-:Y:S01]  /*3910*/  ISETP.LT.AND P6, PT, R55, c[0x0][0x17c], !P0 ;  /* 0x00005f0037007a0c */ /* 0x000fe200047c1270 */
[----:B------:R1:W-:Y:S01]  /*3920*/  @P4 STG.E.U16 [R30.64], R16 ;  /* 0x000000101e004986 */ /* 0x0003e2000c101506 */
[-C--:B------:R-:W-:Y:S02]  /*3930*/  LEA.HI.X.SX32 R27, R45, R20.reuse, 0x1, P5 ;  /* 0x000000142d1b7211 */ /* 0x080fe400028f0eff */
[-C--:B------:R-:W-:Y:S02]  /*3940*/  LEA R32, P5, R2, R19.reuse, 0x1 ;  /* 0x0000001302207211 */ /* 0x080fe400078a08ff */
[----:B------:R-:W-:Y:S01]  /*3950*/  ISETP.LT.AND P4, PT, R54, c[0x0][0x17c], !P0 ;  /* 0x00005f0036007a0c */ /* 0x000fe20004781270 */
[----:B------:R2:W-:Y:S01]  /*3960*/  @P2 STG.E.U16 [R26.64], R13 ;  /* 0x0000000d1a002986 */ /* 0x0005e2000c101506 */
[----:B------:R-:W-:Y:S01]  /*3970*/  LEA.HI.X.SX32 R33, R2, R20, 0x1, P5 ;  /* 0x0000001402217211 */ /* 0x000fe200028f0eff */
[----:B------:R-:W-:Y:S01]  /*3980*/  IMAD R2, R35, 0x4, R4 ;  /* 0x0000000423027824 */ /* 0x000fe200078e0204 */
[----:B0-----:R-:W-:-:S02]  /*3990*/  LEA R28, P2, R4, R19, 0x1 ;  /* 0x00000013041c7211 */ /* 0x001fc400078408ff */
[----:B------:R-:W-:Y:S01]  /*39a0*/  ISETP.LT.AND P5, PT, R53, c[0x0][0x17c], !P0 ;  /* 0x00005f0035007a0c */ /* 0x000fe200047a1270 */
[----:B------:R0:W-:Y:S01]  /*39b0*/  @P6 STG.E.U16 [R32.64], R11 ;  /* 0x0000000b20006986 */ /* 0x0001e2000c101506 */
[-C--:B------:R-:W-:Y:S01]  /*39c0*/  LEA.HI.X.SX32 R29, R4, R20.reuse, 0x1, P2 ;  /* 0x00000014041d7211 */ /* 0x080fe200010f0eff */
[C---:B------:R-:W-:Y:S01]  /*39d0*/  IMAD R4, R35.reuse, 0x4, R2 ;  /* 0x0000000423047824 */ /* 0x040fe200078e0202 */
[-C--:B-1----:R-:W-:Y:S02]  /*39e0*/  LEA R30, P6, R2, R19.reuse, 0x1 ;  /* 0x00000013021e7211 */ /* 0x082fe400078c08ff */
[----:B------:R-:W-:Y:S01]  /*39f0*/  ISETP.LT.AND P2, PT, R52, c[0x0][0x17c], !P0 ;  /* 0x00005f0034007a0c */ /* 0x000fe20004741270 */
[----:B------:R1:W-:Y:S01]  /*3a00*/  @P4 STG.E.U16 [R28.64], R3 ;  /* 0x000000031c004986 */ /* 0x0003e2000c101506 */
[----:B------:R-:W-:Y:S01]  /*3a10*/  LEA.HI.X.SX32 R31, R2, R20, 0x1, P6 ;  /* 0x00000014021f7211 */ /* 0x000fe200030f0eff */
[----:B------:R-:W-:Y:S01]  /*3a20*/  IMAD R2, R35, 0x4, R4 ;  /* 0x0000000423027824 */ /* 0x000fe200078e0204 */
[----:B--2---:R-:W-:-:S02]  /*3a30*/  LEA R26, P4, R4, R19, 0x1 ;  /* 0x00000013041a7211 */ /* 0x004fc400078808ff */
[----:B------:R-:W-:Y:S01]  /*3a40*/  ISETP.LT.AND P6, PT, R51, c[0x0][0x17c], !P0 ;  /* 0x00005f0033007a0c */ /* 0x000fe200047c1270 */
[----:B------:R-:W-:Y:S01]  /*3a50*/  @P5 STG.E.U16 [R30.64], R5 ;  /* 0x000000051e005986 */ /* 0x000fe2000c101506 */
[-C--:B------:R-:W-:Y:S01]  /*3a60*/  LEA.HI.X.SX32 R27, R4, R20.reuse, 0x1, P4 ;  /* 0x00000014041b7211 */ /* 0x080fe200020f0eff */
[C---:B------:R-:W-:Y:S01]  /*3a70*/  IMAD R4, R35.reuse, 0x4, R2 ;  /* 0x0000000423047824 */ /* 0x040fe200078e0202 */
[-C--:B0-----:R-:W-:Y:S02]  /*3a80*/  LEA R32, P5, R2, R19.reuse, 0x1 ;  /* 0x0000001302207211 */ /* 0x081fe400078a08ff */
[----:B------:R-:W-:Y:S01]  /*3a90*/  ISETP.LT.AND P4, PT, R50, c[0x0][0x17c], !P0 ;  /* 0x00005f0032007a0c */ /* 0x000fe20004781270 */
[----:B------:R-:W-:Y:S01]  /*3aa0*/  @P2 STG.E.U16 [R26.64], R7 ;  /* 0x000000071a002986 */ /* 0x000fe2000c101506 */
[----:B------:R-:W-:Y:S01]  /*3ab0*/  LEA.HI.X.SX32 R33, R2, R20, 0x1, P5 ;  /* 0x0000001402217211 */ /* 0x000fe200028f0eff */
[----:B------:R-:W-:Y:S01]  /*3ac0*/  IMAD R2, R35, 0x4, R4 ;  /* 0x0000000423027824 */ /* 0x000fe200078e0204 */
[----:B-1----:R-:W-:-:S02]  /*3ad0*/  LEA R28, P2, R4, R19, 0x1 ;  /* 0x00000013041c7211 */ /* 0x002fc400078408ff */
[----:B------:R-:W-:Y:S01]  /*3ae0*/  ISETP.LT.AND P5, PT, R24, c[0x0][0x17c], !P0 ;  /* 0x00005f0018007a0c */ /* 0x000fe200047a1270 */
[----:B------:R-:W-:Y:S01]  /*3af0*/  @P6 STG.E.U16 [R32.64], R9 ;  /* 0x0000000920006986 */ /* 0x000fe2000c101506 */
[-C--:B------:R-:W-:Y:S01]  /*3b00*/  LEA.HI.X.SX32 R29, R4, R20.reuse, 0x1, P2 ;  /* 0x00000014041d7211 */ /* 0x080fe200010f0eff */
[----:B------:R-:W-:Y:S01]  /*3b10*/  IMAD R4, R35, 0x4, R2 ;  /* 0x0000000423047824 */ /* 0x000fe200078e0202 */
[C---:B------:R-:W-:Y:S02]  /*3b20*/  LEA R24, P6, R2.reuse, R19, 0x1 ;  /* 0x0000001302187211 */ /* 0x040fe400078c08ff */
[----:B------:R-:W-:Y:S01]  /*3b30*/  ISETP.LT.AND P2, PT, R23, c[0x0][0x17c], !P0 ;  /* 0x00005f0017007a0c */ /* 0x000fe20004741270 */
[----:B------:R-:W-:Y:S01]  /*3b40*/  @P4 STG.E.U16 [R28.64], R15 ;  /* 0x0000000f1c004986 */ /* 0x000fe2000c101506 */
[----:B------:R-:W-:Y:S01]  /*3b50*/  LEA.HI.X.SX32 R25, R2, R20, 0x1, P6 ;  /* 0x0000001402197211 */ /* 0x000fe200030f0eff */
[----:B------:R-:W-:Y:S01]  /*3b60*/  IMAD R2, R35, 0x4, R4 ;  /* 0x0000000423027824 */ /* 0x000fe200078e0204 */
[----:B------:R-:W-:-:S02]  /*3b70*/  ISETP.LT.AND P4, PT, R22, c[0x0][0x17c], !P0 ;  /* 0x00005f0016007a0c */ /* 0x000fc40004781270 */
[CC--:B------:R-:W-:Y:S01]  /*3b80*/  LEA R22, P6, R4.reuse, R19.reuse, 0x1 ;  /* 0x0000001304167211 */ /* 0x0c0fe200078c08ff */
[----:B------:R0:W-:Y:S01]  /*3b90*/  @P5 STG.E.U16 [R24.64], R17 ;  /* 0x0000001118005986 */ /* 0x0001e2000c101506 */
[----:B------:R-:W-:Y:S02]  /*3ba0*/  PRMT R11, R13, 0x7632, R11 ;  /* 0x000076320d0b7816 */ /* 0x000fe4000000000b */
[-C--:B------:R-:W-:Y:S01]  /*3bb0*/  LEA.HI.X.SX32 R23, R4, R20.reuse, 0x1, P6 ;  /* 0x0000001404177211 */ /* 0x080fe200030f0eff */
[----:B------:R-:W-:Y:S01]  /*3bc0*/  IMAD R4, R35, 0x4, R2 ;  /* 0x0000000423047824 */ /* 0x000fe200078e0202 */
[C---:B------:R-:W-:Y:S02]  /*3bd0*/  LEA R12, P6, R2.reuse, R19, 0x1 ;  /* 0x00000013020c7211 */ /* 0x040fe400078c08ff */
[----:B------:R-:W-:Y:S02]  /*3be0*/  PRMT R3, R11, 0x7632, R3 ;  /* 0x000076320b037816 */ /* 0x000fe40000000003 */
[----:B------:R-:W-:Y:S01]  /*3bf0*/  LEA.HI.X.SX32 R13, R2, R20, 0x1, P6 ;  /* 0x00000014020d7211 */ /* 0x000fe200030f0eff */
[----:B------:R-:W-:Y:S01]  /*3c00*/  IMAD R2, R35, 0x4, R4 ;  /* 0x0000000423027824 */ /* 0x000fe200078e0204 */
[----:B------:R1:W-:Y:S01]  /*3c10*/  @P4 STG.E.U16 [R22.64], R11 ;  /* 0x0000000b16004986 */ /* 0x0003e2000c101506 */
[----:B------:R-:W-:-:S02]  /*3c20*/  ISETP.LT.AND P5, PT, R21, c[0x0][0x17c], !P0 ;  /* 0x00005f0015007a0c */ /* 0x000fc400047a1270 */
[C---:B------:R-:W-:Y:S01]  /*3c30*/  IMAD R6, R35.reuse, 0x4, R2 ;  /* 0x0000000423067824 */ /* 0x040fe200078e0202 */
[----:B------:R2:W-:Y:S01]  /*3c40*/  @P2 STG.E.U16 [R12.64], R3 ;  /* 0x000000030c002986 */ /* 0x0005e2000c101506 */
[-C--:B------:R-:W-:Y:S02]  /*3c50*/  LEA R10, P2, R4, R19.reuse, 0x1 ;  /* 0x00000013040a7211 */ /* 0x080fe400078408ff */
[C---:B------:R-:W-:Y:S01]  /*3c60*/  IMAD R8, R35.reuse, 0x4, R6 ;  /* 0x0000000423087824 */ /* 0x040fe200078e0206 */
[-C--:B0-----:R-:W-:Y:S02]  /*3c70*/  LEA R24, P4, R2, R19.reuse, 0x1 ;  /* 0x0000001302187211 */ /* 0x081fe400078808ff */
[----:B------:R-:W-:Y:S02]  /*3c80*/  LEA R26, P6, R6, R19, 0x1 ;  /* 0x00000013061a7211 */ /* 0x000fe400078c08ff */
[-C--:B-1----:R-:W-:Y:S01]  /*3c90*/  LEA.HI.X.SX32 R11, R4, R20.reuse, 0x1, P2 ;  /* 0x00000014040b7211 */ /* 0x082fe200010f0eff */
[----:B------:R-:W-:Y:S01]  /*3ca0*/  IMAD R4, R35, 0x4, R8 ;  /* 0x0000000423047824 */ /* 0x000fe200078e0208 */
[----:B------:R-:W-:-:S02]  /*3cb0*/  LEA.HI.X.SX32 R25, R2, R20, 0x1, P4 ;  /* 0x0000001402197211 */ /* 0x000fc400020f0eff */
[----:B------:R-:W-:Y:S01]  /*3cc0*/  ISETP.LT.AND P4, PT, R18, c[0x0][0x17c], !P0 ;  /* 0x00005f0012007a0c */ /* 0x000fe20004781270 */
[----:B------:R-:W-:Y:S01]  /*3cd0*/  IMAD R2, R35, 0x4, R4 ;  /* 0x0000000423027824 */ /* 0x000fe200078e0204 */
[C---:B--2---:R-:W-:Y:S02]  /*3ce0*/  LEA R12, P2, R4.reuse, R19, 0x1 ;  /* 0x00000013040c7211 */ /* 0x044fe400078408ff */
[----:B------:R-:W-:Y:S02]  /*3cf0*/  PRMT R5, R3, 0x7632, R5 ;  /* 0x0000763203057816 */ /* 0x000fe40000000005 */
[----:B------:R-:W-:Y:S02]  /*3d00*/  LEA.HI.X.SX32 R13, R4, R20, 0x1, P2 ;  /* 0x00000014040d7211 */ /* 0x000fe400010f0eff */
[----:B------:R-:W-:Y:S01]  /*3d10*/  ISETP.LT.AND P2, PT, R0, c[0x0][0x17c], !P0 ;  /* 0x00005f0000007a0c */ /* 0x000fe20004741270 */
[----:B------:R0:W-:Y:S01]  /*3d20*/  @P5 STG.E.U16 [R10.64], R5 ;  /* 0x000000050a005986 */ /* 0x0001e2000c101506 */
[----:B------:R-:W-:-:S02]  /*3d30*/  ISETP.LT.AND P0, PT, R48, c[0x0][0x17c], !P0 ;  /* 0x00005f0030007a0c */ /* 0x000fc40004701270 */
[-C--:B------:R-:W-:Y:S02]  /*3d40*/  LEA.HI.X.SX32 R27, R6, R20.reuse, 0x1, P6 ;  /* 0x00000014061b7211 */ /* 0x080fe400030f0eff */
[C---:B------:R-:W-:Y:S02]  /*3d50*/  LEA R22, P6, R8.reuse, R19, 0x1 ;  /* 0x0000001308167211 */ /* 0x040fe400078c08ff */
[----:B------:R-:W-:Y:S02]  /*3d60*/  PRMT R0, R5, 0x7632, R0 ;  /* 0x0000763205007816 */ /* 0x000fe40000000000 */
[----:B------:R-:W-:Y:S02]  /*3d70*/  PRMT R7, R7, 0x7632, R7 ;  /* 0x0000763207077816 */ /* 0x000fe40000000007 */
[----:B------:R-:W-:Y:S01]  /*3d80*/  LEA.HI.X.SX32 R23, R8, R20, 0x1, P6 ;  /* 0x0000001408177211 */ /* 0x000fe200030f0eff */
[----:B------:R0:W-:Y:S01]  /*3d90*/  @P4 STG.E.U16 [R24.64], R0 ;  /* 0x0000000018004986 */ /* 0x0001e2000c101506 */
[----:B------:R-:W-:-:S02]  /*3da0*/  PRMT R9, R9, 0x7632, R9 ;  /* 0x0000763209097816 */ /* 0x000fc40000000009 */
[----:B------:R-:W-:Y:S01]  /*3db0*/  PRMT R6, R15, 0x7632, R6 ;  /* 0x000076320f067816 */ /* 0x000fe20000000006 */
[----:B------:R0:W-:Y:S01]  /*3dc0*/  @P3 STG.E.U16 [R26.64], R7 ;  /* 0x000000071a003986 */ /* 0x0001e2000c101506 */
[----:B------:R-:W-:-:S03]  /*3dd0*/  LEA R18, P6, R2, R19, 0x1 ;  /* 0x0000001302127211 */ /* 0x000fc600078c08ff */
[----:B------:R0:W-:Y:S01]  /*3de0*/  @P2 STG.E.U16 [R22.64], R9 ;  /* 0x0000000916002986 */ /* 0x0001e2000c101506 */
[----:B------:R-:W-:-:S03]  /*3df0*/  LEA.HI.X.SX32 R19, R2, R20, 0x1, P6 ;  /* 0x0000001402137211 */ /* 0x000fc600030f0eff */
[----:B------:R0:W-:Y:S01]  /*3e00*/  @P1 STG.E.U16 [R12.64], R6 ;  /* 0x000000060c001986 */ /* 0x0001e2000c101506 */
[----:B------:R-:W-:Y:S05]  /*3e10*/  @!P0 EXIT ;  /* 0x000000000000894d */ /* 0x000fea0003800000 */
[----:B0-----:R-:W-:-:S05]  /*3e20*/  PRMT R9, R17, 0x7632, R9 ;  /* 0x0000763211097816 */ /* 0x001fca0000000009 */
[----:B------:R-:W-:Y:S01]  /*3e30*/  STG.E.U16 [R18.64], R9 ;  /* 0x0000000912007986 */ /* 0x000fe2000c101506 */
[----:B------:R-:W-:Y:S05]  /*3e40*/  EXIT ;  /* 0x000000000000794d */ /* 0x000fea0003800000 */
.L_x_3:
[----:B------:R-:W-:-:S00]  /*3e50*/  BRA `(.L_x_3) ;  /* 0xfffffff000007947 */ /* 0x000fc0000383ffff */
[----:B------:R-:W-:-:S00]  /*3e60*/  NOP ;  /* 0x0000000000007918 */ /* 0x000fc00000000000 */
        /* <DEDUP_REMOVED lines=9> */
.L_x_4:


//--------------------- .nv.shared.matmul_kernel  --------------------------
	.section	.nv.shared.matmul_kernel,"aw",@nobits
	.sectionflags	@""
	.align	16
